//
// Generated by NVIDIA NVVM Compiler
//
// Compiler Build ID: CL-36424714
// Cuda compilation tools, release 13.0, V13.0.88
// Based on NVVM 20.0.0
//

.version 9.0
.target sm_100
.address_size 64

	// .globl	default_function_kernel0
// _ZZ24default_function_kernel0E15pad_temp_shared has been demoted
// _ZZ24default_function_kernel0E13kernel_shared has been demoted

.visible .entry default_function_kernel0(
	.param .u64 .ptr .align 1 default_function_kernel0_param_0,
	.param .u64 .ptr .align 1 default_function_kernel0_param_1,
	.param .u64 .ptr .align 1 default_function_kernel0_param_2
)
{
	.reg .pred 	%p<143>;
	.reg .b32 	%r<76>;
	.reg .b32 	%f<1070>;
	.reg .b64 	%rd<16>;
	// demoted variable
	.shared .align 4 .b8 _ZZ24default_function_kernel0E15pad_temp_shared[3840];
	// demoted variable
	.shared .align 4 .b8 _ZZ24default_function_kernel0E13kernel_shared[1536];
	mov.b32 	%r71, 0;
	mov.f32 	%f1014, 0f00000000;
	mov.u32 	%r18, %ctaid.x;
	add.s32 	%r19, %r18, -1;
	mov.u32 	%r20, %ctaid.y;
	mov.f32 	%f1015, %f1014;
	mov.f32 	%f1016, %f1014;
	mov.f32 	%f1017, %f1014;
	mov.f32 	%f1018, %f1014;
	mov.f32 	%f1019, %f1014;
	mov.f32 	%f1020, %f1014;
	mov.f32 	%f1021, %f1014;
	mov.f32 	%f1022, %f1014;
	mov.f32 	%f1023, %f1014;
	mov.f32 	%f1024, %f1014;
	mov.f32 	%f1025, %f1014;
	mov.f32 	%f1026, %f1014;
	mov.f32 	%f1027, %f1014;
	mov.f32 	%f1028, %f1014;
	mov.f32 	%f1029, %f1014;
	mov.f32 	%f1030, %f1014;
	mov.f32 	%f1031, %f1014;
	mov.f32 	%f1032, %f1014;
	mov.f32 	%f1033, %f1014;
	mov.f32 	%f1034, %f1014;
	mov.f32 	%f1035, %f1014;
	mov.f32 	%f1036, %f1014;
	mov.f32 	%f1037, %f1014;
	mov.f32 	%f1038, %f1014;
	mov.f32 	%f1039, %f1014;
	mov.f32 	%f1040, %f1014;
	mov.f32 	%f1041, %f1014;
	mov.f32 	%f1042, %f1014;
	mov.f32 	%f1043, %f1014;
	mov.f32 	%f1044, %f1014;
	mov.f32 	%f1045, %f1014;
	mov.f32 	%f1046, %f1014;
	mov.f32 	%f1047, %f1014;
	mov.f32 	%f1048, %f1014;
	mov.f32 	%f1049, %f1014;
	mov.f32 	%f1050, %f1014;
	mov.f32 	%f1051, %f1014;
	mov.f32 	%f1052, %f1014;
	mov.f32 	%f1053, %f1014;
	mov.f32 	%f1054, %f1014;
	mov.f32 	%f1055, %f1014;
	mov.f32 	%f1056, %f1014;
	mov.f32 	%f1057, %f1014;
	mov.f32 	%f1058, %f1014;
	mov.f32 	%f1059, %f1014;
	mov.f32 	%f1060, %f1014;
	mov.f32 	%f1061, %f1014;
	mov.f32 	%f1062, %f1014;
	mov.f32 	%f1063, %f1014;
	mov.f32 	%f1064, %f1014;
	mov.f32 	%f1065, %f1014;
	mov.f32 	%f1066, %f1014;
	mov.f32 	%f1067, %f1014;
	mov.f32 	%f1068, %f1014;
	mov.f32 	%f1069, %f1014;
$L__BB0_1:
	mov.b32 	%r72, 0;
$L__BB0_2:
	ld.param.u64 	%rd13, [default_function_kernel0_param_0];
	setp.lt.u32 	%p7, %r19, 2;
	bar.sync 	0;
	shl.b32 	%r22, %r20, 1;
	or.b32  	%r23, %r22, %r72;
	setp.ne.s32 	%p8, %r23, 0;
	add.s32 	%r4, %r22, %r72;
	setp.lt.u32 	%p9, %r4, 57;
	and.pred  	%p1, %p8, %p9;
	and.pred  	%p2, %p1, %p7;
	mov.u32 	%r24, %tid.z;
	mov.u32 	%r25, %tid.y;
	mul.lo.s32 	%r26, %r25, 6272;
	mad.lo.s32 	%r27, %r24, 12544, %r26;
	mad.lo.s32 	%r28, %r20, 112, %r27;
	mad.lo.s32 	%r29, %r18, 28, %r28;
	mad.lo.s32 	%r30, %r71, 50176, %r29;
	mad.lo.s32 	%r31, %r72, 56, %r30;
	add.s32 	%r32, %r31, -57;
	cvta.to.global.u64 	%rd5, %rd13;
	mul.wide.s32 	%rd6, %r32, 4;
	add.s64 	%rd1, %rd5, %rd6;
	mov.f32 	%f894, 0f00000000;
	not.pred 	%p10, %p2;
	@%p10 bra 	$L__BB0_4;
	ld.global.nc.f32 	%f894, [%rd1];
$L__BB0_4:
	setp.lt.u32 	%p11, %r18, 2;
	mul.lo.s32 	%r35, %r25, 120;
	mad.lo.s32 	%r36, %r24, 240, %r35;
	shl.b32 	%r37, %r36, 2;
	mov.u32 	%r38, _ZZ24default_function_kernel0E15pad_temp_shared;
	add.s32 	%r5, %r38, %r37;
	st.shared.f32 	[%r5], %f894;
	and.pred  	%p3, %p1, %p11;
	mov.f32 	%f895, 0f00000000;
	not.pred 	%p12, %p3;
	@%p12 bra 	$L__BB0_6;
	ld.global.nc.f32 	%f895, [%rd1+4];
$L__BB0_6:
	st.shared.f32 	[%r5+4], %f895;
	mov.f32 	%f896, 0f00000000;
	@%p12 bra 	$L__BB0_8;
	ld.global.nc.f32 	%f896, [%rd1+8];
$L__BB0_8:
	st.shared.f32 	[%r5+8], %f896;
	mov.f32 	%f897, 0f00000000;
	@%p12 bra 	$L__BB0_10;
	ld.global.nc.f32 	%f897, [%rd1+12];
$L__BB0_10:
	st.shared.f32 	[%r5+12], %f897;
	mov.f32 	%f898, 0f00000000;
	@%p12 bra 	$L__BB0_12;
	ld.global.nc.f32 	%f898, [%rd1+16];
$L__BB0_12:
	st.shared.f32 	[%r5+16], %f898;
	mov.f32 	%f899, 0f00000000;
	@%p12 bra 	$L__BB0_14;
	ld.global.nc.f32 	%f899, [%rd1+20];
$L__BB0_14:
	st.shared.f32 	[%r5+20], %f899;
	mov.f32 	%f900, 0f00000000;
	@%p12 bra 	$L__BB0_16;
	ld.global.nc.f32 	%f900, [%rd1+24];
$L__BB0_16:
	st.shared.f32 	[%r5+24], %f900;
	mov.f32 	%f901, 0f00000000;
	@%p12 bra 	$L__BB0_18;
	ld.global.nc.f32 	%f901, [%rd1+28];
$L__BB0_18:
	st.shared.f32 	[%r5+28], %f901;
	mov.f32 	%f902, 0f00000000;
	@%p12 bra 	$L__BB0_20;
	ld.global.nc.f32 	%f902, [%rd1+32];
$L__BB0_20:
	st.shared.f32 	[%r5+32], %f902;
	mov.f32 	%f903, 0f00000000;
	@%p12 bra 	$L__BB0_22;
	ld.global.nc.f32 	%f903, [%rd1+36];
$L__BB0_22:
	st.shared.f32 	[%r5+36], %f903;
	mov.f32 	%f904, 0f00000000;
	@%p12 bra 	$L__BB0_24;
	ld.global.nc.f32 	%f904, [%rd1+40];
$L__BB0_24:
	st.shared.f32 	[%r5+40], %f904;
	mov.f32 	%f905, 0f00000000;
	@%p12 bra 	$L__BB0_26;
	ld.global.nc.f32 	%f905, [%rd1+44];
$L__BB0_26:
	st.shared.f32 	[%r5+44], %f905;
	mov.f32 	%f906, 0f00000000;
	@%p12 bra 	$L__BB0_28;
	ld.global.nc.f32 	%f906, [%rd1+48];
$L__BB0_28:
	st.shared.f32 	[%r5+48], %f906;
	mov.f32 	%f907, 0f00000000;
	@%p12 bra 	$L__BB0_30;
	ld.global.nc.f32 	%f907, [%rd1+52];
$L__BB0_30:
	st.shared.f32 	[%r5+52], %f907;
	mov.f32 	%f908, 0f00000000;
	@%p12 bra 	$L__BB0_32;
	ld.global.nc.f32 	%f908, [%rd1+56];
$L__BB0_32:
	st.shared.f32 	[%r5+56], %f908;
	mov.f32 	%f909, 0f00000000;
	@%p12 bra 	$L__BB0_34;
	ld.global.nc.f32 	%f909, [%rd1+60];
$L__BB0_34:
	st.shared.f32 	[%r5+60], %f909;
	mov.f32 	%f910, 0f00000000;
	@%p12 bra 	$L__BB0_36;
	ld.global.nc.f32 	%f910, [%rd1+64];
$L__BB0_36:
	st.shared.f32 	[%r5+64], %f910;
	mov.f32 	%f911, 0f00000000;
	@%p12 bra 	$L__BB0_38;
	ld.global.nc.f32 	%f911, [%rd1+68];
$L__BB0_38:
	st.shared.f32 	[%r5+68], %f911;
	mov.f32 	%f912, 0f00000000;
	@%p12 bra 	$L__BB0_40;
	ld.global.nc.f32 	%f912, [%rd1+72];
$L__BB0_40:
	st.shared.f32 	[%r5+72], %f912;
	mov.f32 	%f913, 0f00000000;
	@%p12 bra 	$L__BB0_42;
	ld.global.nc.f32 	%f913, [%rd1+76];
$L__BB0_42:
	st.shared.f32 	[%r5+76], %f913;
	mov.f32 	%f914, 0f00000000;
	@%p12 bra 	$L__BB0_44;
	ld.global.nc.f32 	%f914, [%rd1+80];
$L__BB0_44:
	st.shared.f32 	[%r5+80], %f914;
	mov.f32 	%f915, 0f00000000;
	@%p12 bra 	$L__BB0_46;
	ld.global.nc.f32 	%f915, [%rd1+84];
$L__BB0_46:
	st.shared.f32 	[%r5+84], %f915;
	mov.f32 	%f916, 0f00000000;
	@%p12 bra 	$L__BB0_48;
	ld.global.nc.f32 	%f916, [%rd1+88];
$L__BB0_48:
	st.shared.f32 	[%r5+88], %f916;
	mov.f32 	%f917, 0f00000000;
	@%p12 bra 	$L__BB0_50;
	ld.global.nc.f32 	%f917, [%rd1+92];
$L__BB0_50:
	st.shared.f32 	[%r5+92], %f917;
	mov.f32 	%f918, 0f00000000;
	@%p12 bra 	$L__BB0_52;
	ld.global.nc.f32 	%f918, [%rd1+96];
$L__BB0_52:
	st.shared.f32 	[%r5+96], %f918;
	mov.f32 	%f919, 0f00000000;
	@%p12 bra 	$L__BB0_54;
	ld.global.nc.f32 	%f919, [%rd1+100];
$L__BB0_54:
	st.shared.f32 	[%r5+100], %f919;
	mov.f32 	%f920, 0f00000000;
	@%p12 bra 	$L__BB0_56;
	ld.global.nc.f32 	%f920, [%rd1+104];
$L__BB0_56:
	st.shared.f32 	[%r5+104], %f920;
	mov.f32 	%f921, 0f00000000;
	@%p12 bra 	$L__BB0_58;
	ld.global.nc.f32 	%f921, [%rd1+108];
$L__BB0_58:
	st.shared.f32 	[%r5+108], %f921;
	mov.f32 	%f922, 0f00000000;
	@%p12 bra 	$L__BB0_60;
	ld.global.nc.f32 	%f922, [%rd1+112];
$L__BB0_60:
	setp.eq.s32 	%p40, %r18, 0;
	st.shared.f32 	[%r5+112], %f922;
	and.pred  	%p4, %p1, %p40;
	mov.f32 	%f923, 0f00000000;
	not.pred 	%p41, %p4;
	@%p41 bra 	$L__BB0_62;
	ld.global.nc.f32 	%f923, [%rd1+116];
$L__BB0_62:
	add.s32 	%r39, %r18, -1;
	setp.gt.u32 	%p42, %r39, 1;
	st.shared.f32 	[%r5+116], %f923;
	setp.gt.u32 	%p43, %r4, 55;
	mov.f32 	%f924, 0f00000000;
	or.pred  	%p44, %p43, %p42;
	@%p44 bra 	$L__BB0_64;
	ld.global.nc.f32 	%f924, [%rd1+224];
$L__BB0_64:
	setp.lt.u32 	%p45, %r4, 56;
	st.shared.f32 	[%r5+120], %f924;
	and.pred  	%p5, %p45, %p11;
	mov.f32 	%f925, 0f00000000;
	not.pred 	%p47, %p5;
	@%p47 bra 	$L__BB0_66;
	ld.global.nc.f32 	%f925, [%rd1+228];
$L__BB0_66:
	st.shared.f32 	[%r5+124], %f925;
	mov.f32 	%f926, 0f00000000;
	@%p47 bra 	$L__BB0_68;
	ld.global.nc.f32 	%f926, [%rd1+232];
$L__BB0_68:
	st.shared.f32 	[%r5+128], %f926;
	mov.f32 	%f927, 0f00000000;
	@%p47 bra 	$L__BB0_70;
	ld.global.nc.f32 	%f927, [%rd1+236];
$L__BB0_70:
	st.shared.f32 	[%r5+132], %f927;
	mov.f32 	%f928, 0f00000000;
	@%p47 bra 	$L__BB0_72;
	ld.global.nc.f32 	%f928, [%rd1+240];
$L__BB0_72:
	st.shared.f32 	[%r5+136], %f928;
	mov.f32 	%f929, 0f00000000;
	@%p47 bra 	$L__BB0_74;
	ld.global.nc.f32 	%f929, [%rd1+244];
$L__BB0_74:
	st.shared.f32 	[%r5+140], %f929;
	mov.f32 	%f930, 0f00000000;
	@%p47 bra 	$L__BB0_76;
	ld.global.nc.f32 	%f930, [%rd1+248];
$L__BB0_76:
	st.shared.f32 	[%r5+144], %f930;
	mov.f32 	%f931, 0f00000000;
	@%p47 bra 	$L__BB0_78;
	ld.global.nc.f32 	%f931, [%rd1+252];
$L__BB0_78:
	st.shared.f32 	[%r5+148], %f931;
	mov.f32 	%f932, 0f00000000;
	@%p47 bra 	$L__BB0_80;
	ld.global.nc.f32 	%f932, [%rd1+256];
$L__BB0_80:
	st.shared.f32 	[%r5+152], %f932;
	mov.f32 	%f933, 0f00000000;
	@%p47 bra 	$L__BB0_82;
	ld.global.nc.f32 	%f933, [%rd1+260];
$L__BB0_82:
	st.shared.f32 	[%r5+156], %f933;
	mov.f32 	%f934, 0f00000000;
	@%p47 bra 	$L__BB0_84;
	ld.global.nc.f32 	%f934, [%rd1+264];
$L__BB0_84:
	st.shared.f32 	[%r5+160], %f934;
	mov.f32 	%f935, 0f00000000;
	@%p47 bra 	$L__BB0_86;
	ld.global.nc.f32 	%f935, [%rd1+268];
$L__BB0_86:
	st.shared.f32 	[%r5+164], %f935;
	mov.f32 	%f936, 0f00000000;
	@%p47 bra 	$L__BB0_88;
	ld.global.nc.f32 	%f936, [%rd1+272];
$L__BB0_88:
	st.shared.f32 	[%r5+168], %f936;
	mov.f32 	%f937, 0f00000000;
	@%p47 bra 	$L__BB0_90;
	ld.global.nc.f32 	%f937, [%rd1+276];
$L__BB0_90:
	st.shared.f32 	[%r5+172], %f937;
	mov.f32 	%f938, 0f00000000;
	@%p47 bra 	$L__BB0_92;
	ld.global.nc.f32 	%f938, [%rd1+280];
$L__BB0_92:
	st.shared.f32 	[%r5+176], %f938;
	mov.f32 	%f939, 0f00000000;
	@%p47 bra 	$L__BB0_94;
	ld.global.nc.f32 	%f939, [%rd1+284];
$L__BB0_94:
	st.shared.f32 	[%r5+180], %f939;
	mov.f32 	%f940, 0f00000000;
	@%p47 bra 	$L__BB0_96;
	ld.global.nc.f32 	%f940, [%rd1+288];
$L__BB0_96:
	st.shared.f32 	[%r5+184], %f940;
	mov.f32 	%f941, 0f00000000;
	@%p47 bra 	$L__BB0_98;
	ld.global.nc.f32 	%f941, [%rd1+292];
$L__BB0_98:
	st.shared.f32 	[%r5+188], %f941;
	mov.f32 	%f942, 0f00000000;
	@%p47 bra 	$L__BB0_100;
	ld.global.nc.f32 	%f942, [%rd1+296];
$L__BB0_100:
	st.shared.f32 	[%r5+192], %f942;
	mov.f32 	%f943, 0f00000000;
	@%p47 bra 	$L__BB0_102;
	ld.global.nc.f32 	%f943, [%rd1+300];
$L__BB0_102:
	st.shared.f32 	[%r5+196], %f943;
	mov.f32 	%f944, 0f00000000;
	@%p47 bra 	$L__BB0_104;
	ld.global.nc.f32 	%f944, [%rd1+304];
$L__BB0_104:
	st.shared.f32 	[%r5+200], %f944;
	mov.f32 	%f945, 0f00000000;
	@%p47 bra 	$L__BB0_106;
	ld.global.nc.f32 	%f945, [%rd1+308];
$L__BB0_106:
	st.shared.f32 	[%r5+204], %f945;
	mov.f32 	%f946, 0f00000000;
	@%p47 bra 	$L__BB0_108;
	ld.global.nc.f32 	%f946, [%rd1+312];
$L__BB0_108:
	st.shared.f32 	[%r5+208], %f946;
	mov.f32 	%f947, 0f00000000;
	@%p47 bra 	$L__BB0_110;
	ld.global.nc.f32 	%f947, [%rd1+316];
$L__BB0_110:
	st.shared.f32 	[%r5+212], %f947;
	mov.f32 	%f948, 0f00000000;
	@%p47 bra 	$L__BB0_112;
	ld.global.nc.f32 	%f948, [%rd1+320];
$L__BB0_112:
	st.shared.f32 	[%r5+216], %f948;
	mov.f32 	%f949, 0f00000000;
	@%p47 bra 	$L__BB0_114;
	ld.global.nc.f32 	%f949, [%rd1+324];
$L__BB0_114:
	st.shared.f32 	[%r5+220], %f949;
	mov.f32 	%f950, 0f00000000;
	@%p47 bra 	$L__BB0_116;
	ld.global.nc.f32 	%f950, [%rd1+328];
$L__BB0_116:
	st.shared.f32 	[%r5+224], %f950;
	mov.f32 	%f951, 0f00000000;
	@%p47 bra 	$L__BB0_118;
	ld.global.nc.f32 	%f951, [%rd1+332];
$L__BB0_118:
	st.shared.f32 	[%r5+228], %f951;
	mov.f32 	%f952, 0f00000000;
	@%p47 bra 	$L__BB0_120;
	ld.global.nc.f32 	%f952, [%rd1+336];
$L__BB0_120:
	setp.lt.u32 	%p75, %r4, 56;
	setp.eq.s32 	%p76, %r18, 0;
	st.shared.f32 	[%r5+232], %f952;
	and.pred  	%p6, %p75, %p76;
	mov.f32 	%f953, 0f00000000;
	not.pred 	%p77, %p6;
	@%p77 bra 	$L__BB0_122;
	ld.global.nc.f32 	%f953, [%rd1+340];
$L__BB0_122:
	st.shared.f32 	[%r5+236], %f953;
	mov.f32 	%f954, 0f00000000;
	@%p10 bra 	$L__BB0_124;
	ld.global.nc.f32 	%f954, [%rd1+12544];
$L__BB0_124:
	st.shared.f32 	[%r5+240], %f954;
	mov.f32 	%f955, 0f00000000;
	@%p12 bra 	$L__BB0_126;
	ld.global.nc.f32 	%f955, [%rd1+12548];
$L__BB0_126:
	st.shared.f32 	[%r5+244], %f955;
	mov.f32 	%f956, 0f00000000;
	@%p12 bra 	$L__BB0_128;
	ld.global.nc.f32 	%f956, [%rd1+12552];
$L__BB0_128:
	st.shared.f32 	[%r5+248], %f956;
	mov.f32 	%f957, 0f00000000;
	@%p12 bra 	$L__BB0_130;
	ld.global.nc.f32 	%f957, [%rd1+12556];
$L__BB0_130:
	st.shared.f32 	[%r5+252], %f957;
	mov.f32 	%f958, 0f00000000;
	@%p12 bra 	$L__BB0_132;
	ld.global.nc.f32 	%f958, [%rd1+12560];
$L__BB0_132:
	st.shared.f32 	[%r5+256], %f958;
	mov.f32 	%f959, 0f00000000;
	@%p12 bra 	$L__BB0_134;
	ld.global.nc.f32 	%f959, [%rd1+12564];
$L__BB0_134:
	st.shared.f32 	[%r5+260], %f959;
	mov.f32 	%f960, 0f00000000;
	@%p12 bra 	$L__BB0_136;
	ld.global.nc.f32 	%f960, [%rd1+12568];
$L__BB0_136:
	st.shared.f32 	[%r5+264], %f960;
	mov.f32 	%f961, 0f00000000;
	@%p12 bra 	$L__BB0_138;
	ld.global.nc.f32 	%f961, [%rd1+12572];
$L__BB0_138:
	st.shared.f32 	[%r5+268], %f961;
	mov.f32 	%f962, 0f00000000;
	@%p12 bra 	$L__BB0_140;
	ld.global.nc.f32 	%f962, [%rd1+12576];
$L__BB0_140:
	st.shared.f32 	[%r5+272], %f962;
	mov.f32 	%f963, 0f00000000;
	@%p12 bra 	$L__BB0_142;
	ld.global.nc.f32 	%f963, [%rd1+12580];
$L__BB0_142:
	st.shared.f32 	[%r5+276], %f963;
	mov.f32 	%f964, 0f00000000;
	@%p12 bra 	$L__BB0_144;
	ld.global.nc.f32 	%f964, [%rd1+12584];
$L__BB0_144:
	st.shared.f32 	[%r5+280], %f964;
	mov.f32 	%f965, 0f00000000;
	@%p12 bra 	$L__BB0_146;
	ld.global.nc.f32 	%f965, [%rd1+12588];
$L__BB0_146:
	st.shared.f32 	[%r5+284], %f965;
	mov.f32 	%f966, 0f00000000;
	@%p12 bra 	$L__BB0_148;
	ld.global.nc.f32 	%f966, [%rd1+12592];
$L__BB0_148:
	st.shared.f32 	[%r5+288], %f966;
	mov.f32 	%f967, 0f00000000;
	@%p12 bra 	$L__BB0_150;
	ld.global.nc.f32 	%f967, [%rd1+12596];
$L__BB0_150:
	st.shared.f32 	[%r5+292], %f967;
	mov.f32 	%f968, 0f00000000;
	@%p12 bra 	$L__BB0_152;
	ld.global.nc.f32 	%f968, [%rd1+12600];
$L__BB0_152:
	st.shared.f32 	[%r5+296], %f968;
	mov.f32 	%f969, 0f00000000;
	@%p12 bra 	$L__BB0_154;
	ld.global.nc.f32 	%f969, [%rd1+12604];
$L__BB0_154:
	st.shared.f32 	[%r5+300], %f969;
	mov.f32 	%f970, 0f00000000;
	@%p12 bra 	$L__BB0_156;
	ld.global.nc.f32 	%f970, [%rd1+12608];
$L__BB0_156:
	st.shared.f32 	[%r5+304], %f970;
	mov.f32 	%f971, 0f00000000;
	@%p12 bra 	$L__BB0_158;
	ld.global.nc.f32 	%f971, [%rd1+12612];
$L__BB0_158:
	st.shared.f32 	[%r5+308], %f971;
	mov.f32 	%f972, 0f00000000;
	@%p12 bra 	$L__BB0_160;
	ld.global.nc.f32 	%f972, [%rd1+12616];
$L__BB0_160:
	st.shared.f32 	[%r5+312], %f972;
	mov.f32 	%f973, 0f00000000;
	@%p12 bra 	$L__BB0_162;
	ld.global.nc.f32 	%f973, [%rd1+12620];
$L__BB0_162:
	st.shared.f32 	[%r5+316], %f973;
	mov.f32 	%f974, 0f00000000;
	@%p12 bra 	$L__BB0_164;
	ld.global.nc.f32 	%f974, [%rd1+12624];
$L__BB0_164:
	st.shared.f32 	[%r5+320], %f974;
	mov.f32 	%f975, 0f00000000;
	@%p12 bra 	$L__BB0_166;
	ld.global.nc.f32 	%f975, [%rd1+12628];
$L__BB0_166:
	st.shared.f32 	[%r5+324], %f975;
	mov.f32 	%f976, 0f00000000;
	@%p12 bra 	$L__BB0_168;
	ld.global.nc.f32 	%f976, [%rd1+12632];
$L__BB0_168:
	st.shared.f32 	[%r5+328], %f976;
	mov.f32 	%f977, 0f00000000;
	@%p12 bra 	$L__BB0_170;
	ld.global.nc.f32 	%f977, [%rd1+12636];
$L__BB0_170:
	st.shared.f32 	[%r5+332], %f977;
	mov.f32 	%f978, 0f00000000;
	@%p12 bra 	$L__BB0_172;
	ld.global.nc.f32 	%f978, [%rd1+12640];
$L__BB0_172:
	st.shared.f32 	[%r5+336], %f978;
	mov.f32 	%f979, 0f00000000;
	@%p12 bra 	$L__BB0_174;
	ld.global.nc.f32 	%f979, [%rd1+12644];
$L__BB0_174:
	st.shared.f32 	[%r5+340], %f979;
	mov.f32 	%f980, 0f00000000;
	@%p12 bra 	$L__BB0_176;
	ld.global.nc.f32 	%f980, [%rd1+12648];
$L__BB0_176:
	st.shared.f32 	[%r5+344], %f980;
	mov.f32 	%f981, 0f00000000;
	@%p12 bra 	$L__BB0_178;
	ld.global.nc.f32 	%f981, [%rd1+12652];
$L__BB0_178:
	st.shared.f32 	[%r5+348], %f981;
	mov.f32 	%f982, 0f00000000;
	@%p12 bra 	$L__BB0_180;
	ld.global.nc.f32 	%f982, [%rd1+12656];
$L__BB0_180:
	st.shared.f32 	[%r5+352], %f982;
	mov.f32 	%f983, 0f00000000;
	@%p41 bra 	$L__BB0_182;
	ld.global.nc.f32 	%f983, [%rd1+12660];
$L__BB0_182:
	st.shared.f32 	[%r5+356], %f983;
	mov.u32 	%r40, %ctaid.y;
	shl.b32 	%r41, %r40, 1;
	add.s32 	%r42, %r41, %r72;
	setp.gt.u32 	%p108, %r42, 55;
	setp.gt.u32 	%p109, %r39, 1;
	mov.f32 	%f984, 0f00000000;
	or.pred  	%p110, %p108, %p109;
	@%p110 bra 	$L__BB0_184;
	ld.global.nc.f32 	%f984, [%rd1+12768];
$L__BB0_184:
	st.shared.f32 	[%r5+360], %f984;
	mov.f32 	%f985, 0f00000000;
	@%p47 bra 	$L__BB0_186;
	ld.global.nc.f32 	%f985, [%rd1+12772];
$L__BB0_186:
	st.shared.f32 	[%r5+364], %f985;
	mov.f32 	%f986, 0f00000000;
	@%p47 bra 	$L__BB0_188;
	ld.global.nc.f32 	%f986, [%rd1+12776];
$L__BB0_188:
	st.shared.f32 	[%r5+368], %f986;
	mov.f32 	%f987, 0f00000000;
	@%p47 bra 	$L__BB0_190;
	ld.global.nc.f32 	%f987, [%rd1+12780];
$L__BB0_190:
	st.shared.f32 	[%r5+372], %f987;
	mov.f32 	%f988, 0f00000000;
	@%p47 bra 	$L__BB0_192;
	ld.global.nc.f32 	%f988, [%rd1+12784];
$L__BB0_192:
	st.shared.f32 	[%r5+376], %f988;
	mov.f32 	%f989, 0f00000000;
	@%p47 bra 	$L__BB0_194;
	ld.global.nc.f32 	%f989, [%rd1+12788];
$L__BB0_194:
	st.shared.f32 	[%r5+380], %f989;
	mov.f32 	%f990, 0f00000000;
	@%p47 bra 	$L__BB0_196;
	ld.global.nc.f32 	%f990, [%rd1+12792];
$L__BB0_196:
	st.shared.f32 	[%r5+384], %f990;
	mov.f32 	%f991, 0f00000000;
	@%p47 bra 	$L__BB0_198;
	ld.global.nc.f32 	%f991, [%rd1+12796];
$L__BB0_198:
	st.shared.f32 	[%r5+388], %f991;
	mov.f32 	%f992, 0f00000000;
	@%p47 bra 	$L__BB0_200;
	ld.global.nc.f32 	%f992, [%rd1+12800];
$L__BB0_200:
	st.shared.f32 	[%r5+392], %f992;
	mov.f32 	%f993, 0f00000000;
	@%p47 bra 	$L__BB0_202;
	ld.global.nc.f32 	%f993, [%rd1+12804];
$L__BB0_202:
	st.shared.f32 	[%r5+396], %f993;
	mov.f32 	%f994, 0f00000000;
	@%p47 bra 	$L__BB0_204;
	ld.global.nc.f32 	%f994, [%rd1+12808];
$L__BB0_204:
	st.shared.f32 	[%r5+400], %f994;
	mov.f32 	%f995, 0f00000000;
	@%p47 bra 	$L__BB0_206;
	ld.global.nc.f32 	%f995, [%rd1+12812];
$L__BB0_206:
	st.shared.f32 	[%r5+404], %f995;
	mov.f32 	%f996, 0f00000000;
	@%p47 bra 	$L__BB0_208;
	ld.global.nc.f32 	%f996, [%rd1+12816];
$L__BB0_208:
	st.shared.f32 	[%r5+408], %f996;
	mov.f32 	%f997, 0f00000000;
	@%p47 bra 	$L__BB0_210;
	ld.global.nc.f32 	%f997, [%rd1+12820];
$L__BB0_210:
	st.shared.f32 	[%r5+412], %f997;
	mov.f32 	%f998, 0f00000000;
	@%p47 bra 	$L__BB0_212;
	ld.global.nc.f32 	%f998, [%rd1+12824];
$L__BB0_212:
	st.shared.f32 	[%r5+416], %f998;
	mov.f32 	%f999, 0f00000000;
	@%p47 bra 	$L__BB0_214;
	ld.global.nc.f32 	%f999, [%rd1+12828];
$L__BB0_214:
	st.shared.f32 	[%r5+420], %f999;
	mov.f32 	%f1000, 0f00000000;
	@%p47 bra 	$L__BB0_216;
	ld.global.nc.f32 	%f1000, [%rd1+12832];
$L__BB0_216:
	st.shared.f32 	[%r5+424], %f1000;
	mov.f32 	%f1001, 0f00000000;
	@%p47 bra 	$L__BB0_218;
	ld.global.nc.f32 	%f1001, [%rd1+12836];
$L__BB0_218:
	st.shared.f32 	[%r5+428], %f1001;
	mov.f32 	%f1002, 0f00000000;
	@%p47 bra 	$L__BB0_220;
	ld.global.nc.f32 	%f1002, [%rd1+12840];
$L__BB0_220:
	st.shared.f32 	[%r5+432], %f1002;
	mov.f32 	%f1003, 0f00000000;
	@%p47 bra 	$L__BB0_222;
	ld.global.nc.f32 	%f1003, [%rd1+12844];
$L__BB0_222:
	st.shared.f32 	[%r5+436], %f1003;
	mov.f32 	%f1004, 0f00000000;
	@%p47 bra 	$L__BB0_224;
	ld.global.nc.f32 	%f1004, [%rd1+12848];
$L__BB0_224:
	st.shared.f32 	[%r5+440], %f1004;
	mov.f32 	%f1005, 0f00000000;
	@%p47 bra 	$L__BB0_226;
	ld.global.nc.f32 	%f1005, [%rd1+12852];
$L__BB0_226:
	st.shared.f32 	[%r5+444], %f1005;
	mov.f32 	%f1006, 0f00000000;
	@%p47 bra 	$L__BB0_228;
	ld.global.nc.f32 	%f1006, [%rd1+12856];
$L__BB0_228:
	st.shared.f32 	[%r5+448], %f1006;
	mov.f32 	%f1007, 0f00000000;
	@%p47 bra 	$L__BB0_230;
	ld.global.nc.f32 	%f1007, [%rd1+12860];
$L__BB0_230:
	st.shared.f32 	[%r5+452], %f1007;
	mov.f32 	%f1008, 0f00000000;
	@%p47 bra 	$L__BB0_232;
	ld.global.nc.f32 	%f1008, [%rd1+12864];
$L__BB0_232:
	st.shared.f32 	[%r5+456], %f1008;
	mov.f32 	%f1009, 0f00000000;
	@%p47 bra 	$L__BB0_234;
	ld.global.nc.f32 	%f1009, [%rd1+12868];
$L__BB0_234:
	st.shared.f32 	[%r5+460], %f1009;
	mov.f32 	%f1010, 0f00000000;
	@%p47 bra 	$L__BB0_236;
	ld.global.nc.f32 	%f1010, [%rd1+12872];
$L__BB0_236:
	st.shared.f32 	[%r5+464], %f1010;
	mov.f32 	%f1011, 0f00000000;
	@%p47 bra 	$L__BB0_238;
	ld.global.nc.f32 	%f1011, [%rd1+12876];
$L__BB0_238:
	st.shared.f32 	[%r5+468], %f1011;
	mov.f32 	%f1012, 0f00000000;
	@%p47 bra 	$L__BB0_240;
	ld.global.nc.f32 	%f1012, [%rd1+12880];
$L__BB0_240:
	st.shared.f32 	[%r5+472], %f1012;
	mov.f32 	%f1013, 0f00000000;
	@%p77 bra 	$L__BB0_242;
	ld.global.nc.f32 	%f1013, [%rd1+12884];
$L__BB0_242:
	ld.param.u64 	%rd14, [default_function_kernel0_param_1];
	mad.lo.s32 	%r47, %r25, 120, %r38;
	add.s32 	%r73, %r47, 60;
	mov.u32 	%r49, _ZZ24default_function_kernel0E13kernel_shared;
	mad.lo.s32 	%r50, %r24, 192, %r49;
	add.s32 	%r74, %r50, 776;
	st.shared.f32 	[%r5+476], %f1013;
	mov.u32 	%r51, %ctaid.z;
	mul.lo.s32 	%r52, %r24, 1152;
	mad.lo.s32 	%r53, %r51, 4608, %r52;
	mad.lo.s32 	%r54, %r25, 576, %r53;
	mad.lo.s32 	%r55, %r71, 144, %r54;
	mad.lo.s32 	%r56, %r72, 3, %r55;
	cvta.to.global.u64 	%rd7, %rd14;
	mul.wide.u32 	%rd8, %r56, 4;
	add.s64 	%rd9, %rd7, %rd8;
	ld.global.nc.f32 	%f586, [%rd9];
	mul.lo.s32 	%r57, %r25, 48;
	mad.lo.s32 	%r58, %r24, 96, %r57;
	shl.b32 	%r59, %r58, 2;
	add.s32 	%r60, %r49, %r59;
	st.shared.f32 	[%r60], %f586;
	ld.global.nc.f32 	%f587, [%rd9+4];
	st.shared.f32 	[%r60+4], %f587;
	ld.global.nc.f32 	%f588, [%rd9+8];
	st.shared.f32 	[%r60+8], %f588;
	ld.global.nc.f32 	%f589, [%rd9+36];
	st.shared.f32 	[%r60+12], %f589;
	ld.global.nc.f32 	%f590, [%rd9+40];
	st.shared.f32 	[%r60+16], %f590;
	ld.global.nc.f32 	%f591, [%rd9+44];
	st.shared.f32 	[%r60+20], %f591;
	ld.global.nc.f32 	%f592, [%rd9+72];
	st.shared.f32 	[%r60+24], %f592;
	ld.global.nc.f32 	%f593, [%rd9+76];
	st.shared.f32 	[%r60+28], %f593;
	ld.global.nc.f32 	%f594, [%rd9+80];
	st.shared.f32 	[%r60+32], %f594;
	ld.global.nc.f32 	%f595, [%rd9+108];
	st.shared.f32 	[%r60+36], %f595;
	ld.global.nc.f32 	%f596, [%rd9+112];
	st.shared.f32 	[%r60+40], %f596;
	ld.global.nc.f32 	%f597, [%rd9+116];
	st.shared.f32 	[%r60+44], %f597;
	ld.global.nc.f32 	%f598, [%rd9+144];
	st.shared.f32 	[%r60+48], %f598;
	ld.global.nc.f32 	%f599, [%rd9+148];
	st.shared.f32 	[%r60+52], %f599;
	ld.global.nc.f32 	%f600, [%rd9+152];
	st.shared.f32 	[%r60+56], %f600;
	ld.global.nc.f32 	%f601, [%rd9+180];
	st.shared.f32 	[%r60+60], %f601;
	ld.global.nc.f32 	%f602, [%rd9+184];
	st.shared.f32 	[%r60+64], %f602;
	ld.global.nc.f32 	%f603, [%rd9+188];
	st.shared.f32 	[%r60+68], %f603;
	ld.global.nc.f32 	%f604, [%rd9+216];
	st.shared.f32 	[%r60+72], %f604;
	ld.global.nc.f32 	%f605, [%rd9+220];
	st.shared.f32 	[%r60+76], %f605;
	ld.global.nc.f32 	%f606, [%rd9+224];
	st.shared.f32 	[%r60+80], %f606;
	ld.global.nc.f32 	%f607, [%rd9+252];
	st.shared.f32 	[%r60+84], %f607;
	ld.global.nc.f32 	%f608, [%rd9+256];
	st.shared.f32 	[%r60+88], %f608;
	ld.global.nc.f32 	%f609, [%rd9+260];
	st.shared.f32 	[%r60+92], %f609;
	ld.global.nc.f32 	%f610, [%rd9+288];
	st.shared.f32 	[%r60+96], %f610;
	ld.global.nc.f32 	%f611, [%rd9+292];
	st.shared.f32 	[%r60+100], %f611;
	ld.global.nc.f32 	%f612, [%rd9+296];
	st.shared.f32 	[%r60+104], %f612;
	ld.global.nc.f32 	%f613, [%rd9+324];
	st.shared.f32 	[%r60+108], %f613;
	ld.global.nc.f32 	%f614, [%rd9+328];
	st.shared.f32 	[%r60+112], %f614;
	ld.global.nc.f32 	%f615, [%rd9+332];
	st.shared.f32 	[%r60+116], %f615;
	ld.global.nc.f32 	%f616, [%rd9+360];
	st.shared.f32 	[%r60+120], %f616;
	ld.global.nc.f32 	%f617, [%rd9+364];
	st.shared.f32 	[%r60+124], %f617;
	ld.global.nc.f32 	%f618, [%rd9+368];
	st.shared.f32 	[%r60+128], %f618;
	ld.global.nc.f32 	%f619, [%rd9+396];
	st.shared.f32 	[%r60+132], %f619;
	ld.global.nc.f32 	%f620, [%rd9+400];
	st.shared.f32 	[%r60+136], %f620;
	ld.global.nc.f32 	%f621, [%rd9+404];
	st.shared.f32 	[%r60+140], %f621;
	ld.global.nc.f32 	%f622, [%rd9+432];
	st.shared.f32 	[%r60+144], %f622;
	ld.global.nc.f32 	%f623, [%rd9+436];
	st.shared.f32 	[%r60+148], %f623;
	ld.global.nc.f32 	%f624, [%rd9+440];
	st.shared.f32 	[%r60+152], %f624;
	ld.global.nc.f32 	%f625, [%rd9+468];
	st.shared.f32 	[%r60+156], %f625;
	ld.global.nc.f32 	%f626, [%rd9+472];
	st.shared.f32 	[%r60+160], %f626;
	ld.global.nc.f32 	%f627, [%rd9+476];
	st.shared.f32 	[%r60+164], %f627;
	ld.global.nc.f32 	%f628, [%rd9+504];
	st.shared.f32 	[%r60+168], %f628;
	ld.global.nc.f32 	%f629, [%rd9+508];
	st.shared.f32 	[%r60+172], %f629;
	ld.global.nc.f32 	%f630, [%rd9+512];
	st.shared.f32 	[%r60+176], %f630;
	ld.global.nc.f32 	%f631, [%rd9+540];
	st.shared.f32 	[%r60+180], %f631;
	ld.global.nc.f32 	%f632, [%rd9+544];
	st.shared.f32 	[%r60+184], %f632;
	ld.global.nc.f32 	%f633, [%rd9+548];
	st.shared.f32 	[%r60+188], %f633;
	bar.sync 	0;
	mov.b32 	%r75, 768;
$L__BB0_243:
	ld.shared.f32 	%f634, [%r73+-60];
	ld.shared.f32 	%f635, [%r73+-52];
	ld.shared.f32 	%f636, [%r73+-44];
	ld.shared.f32 	%f637, [%r73+-36];
	ld.shared.f32 	%f638, [%r73+-28];
	ld.shared.f32 	%f639, [%r73+-20];
	ld.shared.f32 	%f640, [%r73+-12];
	ld.shared.f32 	%f641, [%r73+-4];
	ld.shared.f32 	%f642, [%r73+4];
	ld.shared.f32 	%f643, [%r73+12];
	ld.shared.f32 	%f644, [%r73+20];
	ld.shared.f32 	%f645, [%r73+28];
	ld.shared.f32 	%f646, [%r73+36];
	ld.shared.f32 	%f647, [%r73+44];
	ld.shared.f32 	%f648, [%r73+-56];
	ld.shared.f32 	%f649, [%r73+-48];
	ld.shared.f32 	%f650, [%r73+-40];
	ld.shared.f32 	%f651, [%r73+-32];
	ld.shared.f32 	%f652, [%r73+-24];
	ld.shared.f32 	%f653, [%r73+-16];
	ld.shared.f32 	%f654, [%r73+-8];
	ld.shared.f32 	%f655, [%r73];
	ld.shared.f32 	%f656, [%r73+8];
	ld.shared.f32 	%f657, [%r73+16];
	ld.shared.f32 	%f658, [%r73+24];
	ld.shared.f32 	%f659, [%r73+32];
	ld.shared.f32 	%f660, [%r73+40];
	ld.shared.f32 	%f661, [%r73+48];
	ld.shared.f32 	%f662, [%r74+-8];
	ld.shared.f32 	%f663, [%r74+-776];
	fma.rn.f32 	%f664, %f663, %f634, %f1041;
	fma.rn.f32 	%f665, %f662, %f634, %f1042;
	fma.rn.f32 	%f666, %f663, %f635, %f1039;
	fma.rn.f32 	%f667, %f662, %f635, %f1044;
	fma.rn.f32 	%f668, %f663, %f636, %f1037;
	fma.rn.f32 	%f669, %f662, %f636, %f1046;
	fma.rn.f32 	%f670, %f663, %f637, %f1035;
	fma.rn.f32 	%f671, %f662, %f637, %f1048;
	fma.rn.f32 	%f672, %f663, %f638, %f1033;
	fma.rn.f32 	%f673, %f662, %f638, %f1050;
	fma.rn.f32 	%f674, %f663, %f639, %f1031;
	fma.rn.f32 	%f675, %f662, %f639, %f1052;
	fma.rn.f32 	%f676, %f663, %f640, %f1029;
	fma.rn.f32 	%f677, %f662, %f640, %f1054;
	fma.rn.f32 	%f678, %f663, %f641, %f1027;
	fma.rn.f32 	%f679, %f662, %f641, %f1056;
	fma.rn.f32 	%f680, %f663, %f642, %f1025;
	fma.rn.f32 	%f681, %f662, %f642, %f1058;
	fma.rn.f32 	%f682, %f663, %f643, %f1023;
	fma.rn.f32 	%f683, %f662, %f643, %f1060;
	fma.rn.f32 	%f684, %f663, %f644, %f1021;
	fma.rn.f32 	%f685, %f662, %f644, %f1062;
	fma.rn.f32 	%f686, %f663, %f645, %f1019;
	fma.rn.f32 	%f687, %f662, %f645, %f1064;
	fma.rn.f32 	%f688, %f663, %f646, %f1017;
	fma.rn.f32 	%f689, %f662, %f646, %f1066;
	fma.rn.f32 	%f690, %f663, %f647, %f1015;
	fma.rn.f32 	%f691, %f662, %f647, %f1068;
	fma.rn.f32 	%f692, %f663, %f648, %f1040;
	fma.rn.f32 	%f693, %f662, %f648, %f1043;
	fma.rn.f32 	%f694, %f663, %f649, %f1038;
	fma.rn.f32 	%f695, %f662, %f649, %f1045;
	fma.rn.f32 	%f696, %f663, %f650, %f1036;
	fma.rn.f32 	%f697, %f662, %f650, %f1047;
	fma.rn.f32 	%f698, %f663, %f651, %f1034;
	fma.rn.f32 	%f699, %f662, %f651, %f1049;
	fma.rn.f32 	%f700, %f663, %f652, %f1032;
	fma.rn.f32 	%f701, %f662, %f652, %f1051;
	fma.rn.f32 	%f702, %f663, %f653, %f1030;
	fma.rn.f32 	%f703, %f662, %f653, %f1053;
	fma.rn.f32 	%f704, %f663, %f654, %f1028;
	fma.rn.f32 	%f705, %f662, %f654, %f1055;
	fma.rn.f32 	%f706, %f663, %f655, %f1026;
	fma.rn.f32 	%f707, %f662, %f655, %f1057;
	fma.rn.f32 	%f708, %f663, %f656, %f1024;
	fma.rn.f32 	%f709, %f662, %f656, %f1059;
	fma.rn.f32 	%f710, %f663, %f657, %f1022;
	fma.rn.f32 	%f711, %f662, %f657, %f1061;
	fma.rn.f32 	%f712, %f663, %f658, %f1020;
	fma.rn.f32 	%f713, %f662, %f658, %f1063;
	fma.rn.f32 	%f714, %f663, %f659, %f1018;
	fma.rn.f32 	%f715, %f662, %f659, %f1065;
	fma.rn.f32 	%f716, %f663, %f660, %f1016;
	fma.rn.f32 	%f717, %f662, %f660, %f1067;
	fma.rn.f32 	%f718, %f663, %f661, %f1014;
	fma.rn.f32 	%f719, %f662, %f661, %f1069;
	ld.shared.f32 	%f720, [%r73+52];
	ld.shared.f32 	%f721, [%r74+-4];
	ld.shared.f32 	%f722, [%r74+-772];
	fma.rn.f32 	%f723, %f722, %f648, %f664;
	fma.rn.f32 	%f724, %f721, %f648, %f665;
	fma.rn.f32 	%f725, %f722, %f649, %f666;
	fma.rn.f32 	%f726, %f721, %f649, %f667;
	fma.rn.f32 	%f727, %f722, %f650, %f668;
	fma.rn.f32 	%f728, %f721, %f650, %f669;
	fma.rn.f32 	%f729, %f722, %f651, %f670;
	fma.rn.f32 	%f730, %f721, %f651, %f671;
	fma.rn.f32 	%f731, %f722, %f652, %f672;
	fma.rn.f32 	%f732, %f721, %f652, %f673;
	fma.rn.f32 	%f733, %f722, %f653, %f674;
	fma.rn.f32 	%f734, %f721, %f653, %f675;
	fma.rn.f32 	%f735, %f722, %f654, %f676;
	fma.rn.f32 	%f736, %f721, %f654, %f677;
	fma.rn.f32 	%f737, %f722, %f655, %f678;
	fma.rn.f32 	%f738, %f721, %f655, %f679;
	fma.rn.f32 	%f739, %f722, %f656, %f680;
	fma.rn.f32 	%f740, %f721, %f656, %f681;
	fma.rn.f32 	%f741, %f722, %f657, %f682;
	fma.rn.f32 	%f742, %f721, %f657, %f683;
	fma.rn.f32 	%f743, %f722, %f658, %f684;
	fma.rn.f32 	%f744, %f721, %f658, %f685;
	fma.rn.f32 	%f745, %f722, %f659, %f686;
	fma.rn.f32 	%f746, %f721, %f659, %f687;
	fma.rn.f32 	%f747, %f722, %f660, %f688;
	fma.rn.f32 	%f748, %f721, %f660, %f689;
	fma.rn.f32 	%f749, %f722, %f661, %f690;
	fma.rn.f32 	%f750, %f721, %f661, %f691;
	fma.rn.f32 	%f751, %f722, %f635, %f692;
	fma.rn.f32 	%f752, %f721, %f635, %f693;
	fma.rn.f32 	%f753, %f722, %f636, %f694;
	fma.rn.f32 	%f754, %f721, %f636, %f695;
	fma.rn.f32 	%f755, %f722, %f637, %f696;
	fma.rn.f32 	%f756, %f721, %f637, %f697;
	fma.rn.f32 	%f757, %f722, %f638, %f698;
	fma.rn.f32 	%f758, %f721, %f638, %f699;
	fma.rn.f32 	%f759, %f722, %f639, %f700;
	fma.rn.f32 	%f760, %f721, %f639, %f701;
	fma.rn.f32 	%f761, %f722, %f640, %f702;
	fma.rn.f32 	%f762, %f721, %f640, %f703;
	fma.rn.f32 	%f763, %f722, %f641, %f704;
	fma.rn.f32 	%f764, %f721, %f641, %f705;
	fma.rn.f32 	%f765, %f722, %f642, %f706;
	fma.rn.f32 	%f766, %f721, %f642, %f707;
	fma.rn.f32 	%f767, %f722, %f643, %f708;
	fma.rn.f32 	%f768, %f721, %f643, %f709;
	fma.rn.f32 	%f769, %f722, %f644, %f710;
	fma.rn.f32 	%f770, %f721, %f644, %f711;
	fma.rn.f32 	%f771, %f722, %f645, %f712;
	fma.rn.f32 	%f772, %f721, %f645, %f713;
	fma.rn.f32 	%f773, %f722, %f646, %f714;
	fma.rn.f32 	%f774, %f721, %f646, %f715;
	fma.rn.f32 	%f775, %f722, %f647, %f716;
	fma.rn.f32 	%f776, %f721, %f647, %f717;
	fma.rn.f32 	%f777, %f722, %f720, %f718;
	fma.rn.f32 	%f778, %f721, %f720, %f719;
	ld.shared.f32 	%f779, [%r73+56];
	ld.shared.f32 	%f780, [%r74];
	ld.shared.f32 	%f781, [%r74+-768];
	fma.rn.f32 	%f1041, %f781, %f635, %f723;
	fma.rn.f32 	%f1042, %f780, %f635, %f724;
	fma.rn.f32 	%f1039, %f781, %f636, %f725;
	fma.rn.f32 	%f1044, %f780, %f636, %f726;
	fma.rn.f32 	%f1037, %f781, %f637, %f727;
	fma.rn.f32 	%f1046, %f780, %f637, %f728;
	fma.rn.f32 	%f1035, %f781, %f638, %f729;
	fma.rn.f32 	%f1048, %f780, %f638, %f730;
	fma.rn.f32 	%f1033, %f781, %f639, %f731;
	fma.rn.f32 	%f1050, %f780, %f639, %f732;
	fma.rn.f32 	%f1031, %f781, %f640, %f733;
	fma.rn.f32 	%f1052, %f780, %f640, %f734;
	fma.rn.f32 	%f1029, %f781, %f641, %f735;
	fma.rn.f32 	%f1054, %f780, %f641, %f736;
	fma.rn.f32 	%f1027, %f781, %f642, %f737;
	fma.rn.f32 	%f1056, %f780, %f642, %f738;
	fma.rn.f32 	%f1025, %f781, %f643, %f739;
	fma.rn.f32 	%f1058, %f780, %f643, %f740;
	fma.rn.f32 	%f1023, %f781, %f644, %f741;
	fma.rn.f32 	%f1060, %f780, %f644, %f742;
	fma.rn.f32 	%f1021, %f781, %f645, %f743;
	fma.rn.f32 	%f1062, %f780, %f645, %f744;
	fma.rn.f32 	%f1019, %f781, %f646, %f745;
	fma.rn.f32 	%f1064, %f780, %f646, %f746;
	fma.rn.f32 	%f1017, %f781, %f647, %f747;
	fma.rn.f32 	%f1066, %f780, %f647, %f748;
	fma.rn.f32 	%f1015, %f781, %f720, %f749;
	fma.rn.f32 	%f1068, %f780, %f720, %f750;
	fma.rn.f32 	%f1040, %f781, %f649, %f751;
	fma.rn.f32 	%f1043, %f780, %f649, %f752;
	fma.rn.f32 	%f1038, %f781, %f650, %f753;
	fma.rn.f32 	%f1045, %f780, %f650, %f754;
	fma.rn.f32 	%f1036, %f781, %f651, %f755;
	fma.rn.f32 	%f1047, %f780, %f651, %f756;
	fma.rn.f32 	%f1034, %f781, %f652, %f757;
	fma.rn.f32 	%f1049, %f780, %f652, %f758;
	fma.rn.f32 	%f1032, %f781, %f653, %f759;
	fma.rn.f32 	%f1051, %f780, %f653, %f760;
	fma.rn.f32 	%f1030, %f781, %f654, %f761;
	fma.rn.f32 	%f1053, %f780, %f654, %f762;
	fma.rn.f32 	%f1028, %f781, %f655, %f763;
	fma.rn.f32 	%f1055, %f780, %f655, %f764;
	fma.rn.f32 	%f1026, %f781, %f656, %f765;
	fma.rn.f32 	%f1057, %f780, %f656, %f766;
	fma.rn.f32 	%f1024, %f781, %f657, %f767;
	fma.rn.f32 	%f1059, %f780, %f657, %f768;
	fma.rn.f32 	%f1022, %f781, %f658, %f769;
	fma.rn.f32 	%f1061, %f780, %f658, %f770;
	fma.rn.f32 	%f1020, %f781, %f659, %f771;
	fma.rn.f32 	%f1063, %f780, %f659, %f772;
	fma.rn.f32 	%f1018, %f781, %f660, %f773;
	fma.rn.f32 	%f1065, %f780, %f660, %f774;
	fma.rn.f32 	%f1016, %f781, %f661, %f775;
	fma.rn.f32 	%f1067, %f780, %f661, %f776;
	fma.rn.f32 	%f1014, %f781, %f779, %f777;
	fma.rn.f32 	%f1069, %f780, %f779, %f778;
	add.s32 	%r75, %r75, 12;
	add.s32 	%r74, %r74, 12;
	add.s32 	%r73, %r73, 240;
	setp.ne.s32 	%p140, %r75, 960;
	@%p140 bra 	$L__BB0_243;
	add.s32 	%r72, %r72, 1;
	setp.ne.s32 	%p141, %r72, 3;
	@%p141 bra 	$L__BB0_2;
	add.s32 	%r71, %r71, 1;
	setp.ne.s32 	%p142, %r71, 4;
	@%p142 bra 	$L__BB0_1;
	ld.param.u64 	%rd15, [default_function_kernel0_param_2];
	cvta.to.global.u64 	%rd10, %rd15;
	mov.u32 	%r61, %ctaid.z;
	mov.u32 	%r62, %tid.z;
	mul.lo.s32 	%r63, %r62, 3136;
	mad.lo.s32 	%r64, %r61, 25088, %r63;
	mov.u32 	%r65, %ctaid.y;
	mad.lo.s32 	%r66, %r65, 112, %r64;
	mov.u32 	%r67, %tid.y;
	mad.lo.s32 	%r68, %r67, 56, %r66;
	mov.u32 	%r69, %ctaid.x;
	mad.lo.s32 	%r70, %r69, 28, %r68;
	mul.wide.u32 	%rd11, %r70, 4;
	add.s64 	%rd12, %rd10, %rd11;
	st.global.f32 	[%rd12], %f1041;
	st.global.f32 	[%rd12+50176], %f1042;
	st.global.f32 	[%rd12+8], %f1039;
	st.global.f32 	[%rd12+50184], %f1044;
	st.global.f32 	[%rd12+16], %f1037;
	st.global.f32 	[%rd12+50192], %f1046;
	st.global.f32 	[%rd12+24], %f1035;
	st.global.f32 	[%rd12+50200], %f1048;
	st.global.f32 	[%rd12+32], %f1033;
	st.global.f32 	[%rd12+50208], %f1050;
	st.global.f32 	[%rd12+40], %f1031;
	st.global.f32 	[%rd12+50216], %f1052;
	st.global.f32 	[%rd12+48], %f1029;
	st.global.f32 	[%rd12+50224], %f1054;
	st.global.f32 	[%rd12+56], %f1027;
	st.global.f32 	[%rd12+50232], %f1056;
	st.global.f32 	[%rd12+64], %f1025;
	st.global.f32 	[%rd12+50240], %f1058;
	st.global.f32 	[%rd12+72], %f1023;
	st.global.f32 	[%rd12+50248], %f1060;
	st.global.f32 	[%rd12+80], %f1021;
	st.global.f32 	[%rd12+50256], %f1062;
	st.global.f32 	[%rd12+88], %f1019;
	st.global.f32 	[%rd12+50264], %f1064;
	st.global.f32 	[%rd12+96], %f1017;
	st.global.f32 	[%rd12+50272], %f1066;
	st.global.f32 	[%rd12+104], %f1015;
	st.global.f32 	[%rd12+50280], %f1068;
	st.global.f32 	[%rd12+4], %f1040;
	st.global.f32 	[%rd12+50180], %f1043;
	st.global.f32 	[%rd12+12], %f1038;
	st.global.f32 	[%rd12+50188], %f1045;
	st.global.f32 	[%rd12+20], %f1036;
	st.global.f32 	[%rd12+50196], %f1047;
	st.global.f32 	[%rd12+28], %f1034;
	st.global.f32 	[%rd12+50204], %f1049;
	st.global.f32 	[%rd12+36], %f1032;
	st.global.f32 	[%rd12+50212], %f1051;
	st.global.f32 	[%rd12+44], %f1030;
	st.global.f32 	[%rd12+50220], %f1053;
	st.global.f32 	[%rd12+52], %f1028;
	st.global.f32 	[%rd12+50228], %f1055;
	st.global.f32 	[%rd12+60], %f1026;
	st.global.f32 	[%rd12+50236], %f1057;
	st.global.f32 	[%rd12+68], %f1024;
	st.global.f32 	[%rd12+50244], %f1059;
	st.global.f32 	[%rd12+76], %f1022;
	st.global.f32 	[%rd12+50252], %f1061;
	st.global.f32 	[%rd12+84], %f1020;
	st.global.f32 	[%rd12+50260], %f1063;
	st.global.f32 	[%rd12+92], %f1018;
	st.global.f32 	[%rd12+50268], %f1065;
	st.global.f32 	[%rd12+100], %f1016;
	st.global.f32 	[%rd12+50276], %f1067;
	st.global.f32 	[%rd12+108], %f1014;
	st.global.f32 	[%rd12+50284], %f1069;
	ret;

}


// ===== COMPILED SASS (sm_100) =====

	.target	sm_100

	.elftype	@"ET_EXEC"


//--------------------- .note.nv.tkinfo           --------------------------
	.section	.note.nv.tkinfo,"",@"SHT_NOTE"
	.sectionflags	@"SHF_NOTE_NV_TKINFO"
	.tkinfo
        /*0018*/ 	.word	0x00000002
        /*0030*/ 	.string	""
        /*0030*/ 	.string	"ptxas"
        /*0030*/ 	.string	"Cuda compilation tools, release 13.0, V13.0.88"
        /*0030*/ 	.string	"Build cuda_13.0.r13.0/compiler.36424714_0"
        /*0030*/ 	.string	"-arch sm_100 -m 64 "



//--------------------- .note.nv.cuinfo           --------------------------
	.section	.note.nv.cuinfo,"",@"SHT_NOTE"
	.sectionflags	@"SHF_NOTE_NV_CUINFO"
        /*0018*/ 	.short	0x0002
        /*001a*/ 	.short	0x0064
        /*001c*/ 	.short	0x0082
	.zero		2


//--------------------- .nv.info                  --------------------------
	.section	.nv.info,"",@"SHT_CUDA_INFO"
	.align	4


	//----- nvinfo : EIATTR_REGCOUNT
	.align		4
        /*0000*/ 	.byte	0x04, 0x2f
        /*0002*/ 	.short	(.L_1 - .L_0)
	.align		4
.L_0:
        /*0004*/ 	.word	index@(default_function_kernel0)
        /*0008*/ 	.word	0x00000060


	//----- nvinfo : EIATTR_FRAME_SIZE
	.align		4
.L_1:
        /*000c*/ 	.byte	0x04, 0x11
        /*000e*/ 	.short	(.L_3 - .L_2)
	.align		4
.L_2:
        /*0010*/ 	.word	index@(default_function_kernel0)
        /*0014*/ 	.word	0x00000000


	//----- nvinfo : EIATTR_MIN_STACK_SIZE
	.align		4
.L_3:
        /*0018*/ 	.byte	0x04, 0x12
        /*001a*/ 	.short	(.L_5 - .L_4)
	.align		4
.L_4:
        /*001c*/ 	.word	index@(default_function_kernel0)
        /*0020*/ 	.word	0x00000000
.L_5:


//--------------------- .nv.compat                --------------------------
	.section	.nv.compat,"",@"SHT_CUDA_COMPAT_INFO"
	.align	4
        /*0000*/ 	.byte	0x02, 0x09, 0x00, 0x00, 0x02, 0x02, 0x01, 0x00, 0x02, 0x05, 0x05, 0x00, 0x03, 0x07, 0x01, 0x01
        /*0010*/ 	.byte	0x02, 0x03, 0x00, 0x00, 0x02, 0x06, 0x01, 0x00, 0x04, 0x0b, 0x08, 0x00, 0x09, 0x00, 0x00, 0x00
        /*0020*/ 	.byte	0x00, 0x00, 0x00, 0x00


//--------------------- .nv.info.default_function_kernel0 --------------------------
	.section	.nv.info.default_function_kernel0,"",@"SHT_CUDA_INFO"
	.sectionflags	@""
	.align	4


	//----- nvinfo : EIATTR_CUDA_API_VERSION
	.align		4
        /*0000*/ 	.byte	0x04, 0x37
        /*0002*/ 	.short	(.L_7 - .L_6)
.L_6:
        /*0004*/ 	.word	0x00000082


	//----- nvinfo : EIATTR_KPARAM_INFO
	.align		4
.L_7:
        /*0008*/ 	.byte	0x04, 0x17
        /*000a*/ 	.short	(.L_9 - .L_8)
.L_8:
        /*000c*/ 	.word	0x00000000
        /*0010*/ 	.short	0x0002
        /*0012*/ 	.short	0x0010
        /*0014*/ 	.byte	0x00, 0xf5, 0x21, 0x00


	//----- nvinfo : EIATTR_KPARAM_INFO
	.align		4
.L_9:
        /*0018*/ 	.byte	0x04, 0x17
        /*001a*/ 	.short	(.L_11 - .L_10)
.L_10:
        /*001c*/ 	.word	0x00000000
        /*0020*/ 	.short	0x0001
        /*0022*/ 	.short	0x0008
        /*0024*/ 	.byte	0x00, 0xf5, 0x21, 0x00


	//----- nvinfo : EIATTR_KPARAM_INFO
	.align		4
.L_11:
        /*0028*/ 	.byte	0x04, 0x17
        /*002a*/ 	.short	(.L_13 - .L_12)
.L_12:
        /*002c*/ 	.word	0x00000000
        /*0030*/ 	.short	0x0000
        /*0032*/ 	.short	0x0000
        /*0034*/ 	.byte	0x00, 0xf5, 0x21, 0x00


	//----- nvinfo : EIATTR_SPARSE_MMA_MASK
	.align		4
.L_13:
        /*0038*/ 	.byte	0x03, 0x50
        /*003a*/ 	.short	0x0000


	//----- nvinfo : EIATTR_MAXREG_COUNT
	.align		4
        /*003c*/ 	.byte	0x03, 0x1b
        /*003e*/ 	.short	0x00ff


	//----- nvinfo : EIATTR_NUM_BARRIERS
	.align		4
        /*0040*/ 	.byte	0x02, 0x4c
        /*0042*/ 	.byte	0x01
	.zero		1


	//----- nvinfo : EIATTR_MERCURY_ISA_VERSION
	.align		4
        /*0044*/ 	.byte	0x03, 0x5f
        /*0046*/ 	.short	0x0101


	//----- nvinfo : EIATTR_VRC_CTA_INIT_COUNT
	.align		4
        /*0048*/ 	.byte	0x02, 0x4a
	.zero		1
	.zero		1


	//----- nvinfo : EIATTR_EXIT_INSTR_OFFSETS
	.align		4
        /*004c*/ 	.byte	0x04, 0x1c
        /*004e*/ 	.short	(.L_15 - .L_14)


	//   ....[0]....
.L_14:
        /*0050*/ 	.word	0x00002f20


	//----- nvinfo : EIATTR_CBANK_PARAM_SIZE
	.align		4
.L_15:
        /*0054*/ 	.byte	0x03, 0x19
        /*0056*/ 	.short	0x0018


	//----- nvinfo : EIATTR_PARAM_CBANK
	.align		4
        /*0058*/ 	.byte	0x04, 0x0a
        /*005a*/ 	.short	(.L_17 - .L_16)
	.align		4
.L_16:
        /*005c*/ 	.word	index@(.nv.constant0.default_function_kernel0)
        /*0060*/ 	.short	0x0380
        /*0062*/ 	.short	0x0018


	//----- nvinfo : EIATTR_SW_WAR
	.align		4
.L_17:
        /*0064*/ 	.byte	0x04, 0x36
        /*0066*/ 	.short	(.L_19 - .L_18)
.L_18:
        /*0068*/ 	.word	0x00000008
.L_19:


//--------------------- .nv.callgraph             --------------------------
	.section	.nv.callgraph,"",@"SHT_CUDA_CALLGRAPH"
	.align	4
	.sectionentsize	8
	.align		4
        /*0000*/ 	.word	0x00000000
	.align		4
        /*0004*/ 	.word	0xffffffff
	.align		4
        /*0008*/ 	.word	0x00000000
	.align		4
        /*000c*/ 	.word	0xfffffffe
	.align		4
        /*0010*/ 	.word	0x00000000
	.align		4
        /*0014*/ 	.word	0xfffffffd
	.align		4
        /*0018*/ 	.word	0x00000000
	.align		4
        /*001c*/ 	.word	0xfffffffc


//--------------------- .text.default_function_kernel0 --------------------------
	.section	.text.default_function_kernel0,"ax",@progbits
	.align	128
        .global         default_function_kernel0
        .type           default_function_kernel0,@function
        .size           default_function_kernel0,(.L_x_4 - default_function_kernel0)
        .other          default_function_kernel0,@"STO_CUDA_ENTRY STV_DEFAULT"
default_function_kernel0:
.text.default_function_kernel0:
[----:B------:R-:W-:Y:S08]  /*0000*/  LDC R1, c[0x0][0x37c] ;  /* 0x0000df00ff017b82 */ /* 0x000ff00000000800 */
[----:B------:R-:W0:Y:S01]  /*0010*/  S2UR UR14, SR_CTAID.X ;  /* 0x00000000000e79c3 */ /* 0x000e220000002500 */
[----:B------:R-:W-:Y:S01]  /*0020*/  HFMA2 R0, -RZ, RZ, 0, 0 ;  /* 0x00000000ff007431 */ /* 0x000fe200000001ff */
[----:B------:R-:W-:-:S02]  /*0030*/  CS2R R84, SRZ ;  /* 0x0000000000547805 */ /* 0x000fc4000001ff00 */
[----:B------:R-:W-:Y:S02]  /*0040*/  CS2R R82, SRZ ;  /* 0x0000000000527805 */ /* 0x000fe4000001ff00 */
[----:B------:R-:W-:Y:S02]  /*0050*/  CS2R R80, SRZ ;  /* 0x0000000000507805 */ /* 0x000fe4000001ff00 */
[----:B------:R-:W-:Y:S02]  /*0060*/  CS2R R78, SRZ ;  /* 0x00000000004e7805 */ /* 0x000fe4000001ff00 */
[----:B------:R-:W-:Y:S02]  /*0070*/  CS2R R76, SRZ ;  /* 0x00000000004c7805 */ /* 0x000fe4000001ff00 */
[----:B------:R-:W-:Y:S01]  /*0080*/  CS2R R74, SRZ ;  /* 0x00000000004a7805 */ /* 0x000fe2000001ff00 */
[----:B------:R-:W1:Y:S01]  /*0090*/  S2UR UR8, SR_CTAID.Y ;  /* 0x00000000000879c3 */ /* 0x000e620000002600 */
[----:B------:R-:W-:-:S02]  /*00a0*/  CS2R R2, SRZ ;  /* 0x0000000000027805 */ /* 0x000fc4000001ff00 */
[----:B------:R-:W-:Y:S02]  /*00b0*/  CS2R R4, SRZ ;  /* 0x0000000000047805 */ /* 0x000fe4000001ff00 */
[----:B------:R-:W-:Y:S02]  /*00c0*/  CS2R R6, SRZ ;  /* 0x0000000000067805 */ /* 0x000fe4000001ff00 */
[----:B------:R-:W-:Y:S02]  /*00d0*/  CS2R R8, SRZ ;  /* 0x0000000000087805 */ /* 0x000fe4000001ff00 */
[----:B------:R-:W-:Y:S02]  /*00e0*/  CS2R R10, SRZ ;  /* 0x00000000000a7805 */ /* 0x000fe4000001ff00 */
[----:B------:R-:W-:Y:S02]  /*00f0*/  CS2R R12, SRZ ;  /* 0x00000000000c7805 */ /* 0x000fe4000001ff00 */
        /* <DEDUP_REMOVED lines=15> */
[----:B------:R-:W-:Y:S01]  /*01f0*/  MOV R72, RZ ;  /* 0x000000ff00487202 */ /* 0x000fe20000000f00 */
[----:B------:R-:W2:Y:S01]  /*0200*/  LDCU.64 UR12, c[0x0][0x358] ;  /* 0x00006b00ff0c77ac */ /* 0x000ea20008000a00 */
[----:B0-----:R-:W-:Y:S01]  /*0210*/  UIADD3 UR9, UPT, UPT, UR14, -0x1, URZ ;  /* 0xffffffff0e097890 */ /* 0x001fe2000fffe0ff */
[----:B-1----:R-:W-:-:S11]  /*0220*/  UMOV UR4, URZ ;  /* 0x000000ff00047c82 */ /* 0x002fd60008000000 */
.L_x_2:
[----:B------:R-:W-:-:S05]  /*0230*/  UMOV UR5, URZ ;  /* 0x000000ff00057c82 */ /* 0x000fca0008000000 */
.L_x_1:
[----:B------:R-:W0:Y:S01]  /*0240*/  S2R R87, SR_TID.Z ;  /* 0x0000000000577919 */ /* 0x000e220000002300 */
[----:B------:R-:W-:Y:S01]  /*0250*/  HFMA2 R17, -RZ, RZ, 0, 3.337860107421875e-06 ;  /* 0x00000038ff117431 */ /* 0x000fe200000001ff */
[----:B------:R-:W-:Y:S01]  /*0260*/  USHF.L.U32 UR6, UR8, 0x1, URZ ;  /* 0x0000000108067899 */ /* 0x000fe200080006ff */
[----:B------:R-:W-:Y:S01]  /*0270*/  MOV R19, UR4 ;  /* 0x0000000400137c02 */ /* 0x000fe20008000f00 */
[----:B------:R-:W0:Y:S01]  /*0280*/  S2R R86, SR_TID.Y ;  /* 0x0000000000567919 */ /* 0x000e220000002200 */
[----:B------:R-:W-:Y:S01]  /*0290*/  HFMA2 R22, -RZ, RZ, 0, 0 ;  /* 0x00000000ff167431 */ /* 0x000fe200000001ff */
[----:B------:R-:W-:Y:S01]  /*02a0*/  ULOP3.LUT UP1, URZ, UR6, UR5, URZ, 0xfc, !UPT ;  /* 0x0000000506ff7292 */ /* 0x000fe2000f82fcff */
[----:B------:R-:W-:Y:S01]  /*02b0*/  MOV R20, RZ ;  /* 0x000000ff00147202 */ /* 0x000fe20000000f00 */
[----:B------:R-:W-:Y:S01]  /*02c0*/  UISETP.NE.AND UP0, UPT, UR14, URZ, UPT ;  /* 0x000000ff0e00728c */ /* 0x000fe2000bf05270 */
[----:B------:R-:W-:Y:S01]  /*02d0*/  MOV R24, RZ ;  /* 0x000000ff00187202 */ /* 0x000fe20000000f00 */
[----:B------:R-:W-:Y:S01]  /*02e0*/  HFMA2 R38, -RZ, RZ, 0, 0 ;  /* 0x00000000ff267431 */ /* 0x000fe200000001ff */
[----:B------:R-:W1:Y:S01]  /*02f0*/  S2UR UR7, SR_CgaCtaId ;  /* 0x00000000000779c3 */ /* 0x000e620000008800 */
[----:B------:R-:W-:-:S07]  /*0300*/  MOV R40, RZ ;  /* 0x000000ff00287202 */ /* 0x000fce0000000f00 */
[----:B------:R-:W-:Y:S01]  /*0310*/  BAR.SYNC.DEFER_BLOCKING 0x0 ;  /* 0x0000000000007b1d */ /* 0x000fe20000010000 */
[----:B0-----:R-:W-:-:S05]  /*0320*/  LEA R36, R87, R86, 0x1 ;  /* 0x0000005657247211 */ /* 0x001fca00078e08ff */
[----:B------:R-:W-:Y:S01]  /*0330*/  IMAD R18, R36, R17, UR8 ;  /* 0x0000000824127e24 */ /* 0x000fe2000f8e0211 */
[----:B------:R-:W-:Y:S01]  /*0340*/  UIADD3 UR8, UPT, UPT, UR6, UR5, URZ ;  /* 0x0000000506087290 */ /* 0x000fe2000fffe0ff */
[----:B------:R-:W0:Y:S03]  /*0350*/  LDC.64 R16, c[0x0][0x380] ;  /* 0x0000e000ff107b82 */ /* 0x000e260000000a00 */
[----:B------:R-:W-:Y:S01]  /*0360*/  LEA R18, R18, UR14, 0x2 ;  /* 0x0000000e12127c11 */ /* 0x000fe2000f8e10ff */
[----:B------:R-:W-:Y:S02]  /*0370*/  UISETP.LT.U32.AND UP1, UPT, UR8, 0x39, UP1 ;  /* 0x000000390800788c */ /* 0x000fe40008f21070 */
[----:B------:R-:W-:Y:S02]  /*0380*/  UISETP.LT.U32.AND UP0, UPT, UR8, 0x38, !UP0 ;  /* 0x000000380800788c */ /* 0x000fe4000c701070 */
[----:B------:R-:W-:Y:S01]  /*0390*/  IMAD R18, R19, 0x700, R18 ;  /* 0x0000070013127824 */ /* 0x000fe200078e0212 */
[----:B------:R-:W-:Y:S01]  /*03a0*/  MOV R19, UR5 ;  /* 0x0000000500137c02 */ /* 0x000fe20008000f00 */
[----:B------:R-:W-:-:S02]  /*03b0*/  UISETP.LT.U32.AND UP2, UPT, UR9, 0x2, UP1 ;  /* 0x000000020900788c */ /* 0x000fc40008f41070 */
[----:B------:R-:W-:Y:S01]  /*03c0*/  UISETP.LT.U32.AND UP3, UPT, UR14, 0x2, UP1 ;  /* 0x000000020e00788c */ /* 0x000fe20008f61070 */
[----:B------:R-:W-:Y:S02]  /*03d0*/  LEA R18, R19, R18, 0x1 ;  /* 0x0000001213127211 */ /* 0x000fe400078e08ff */
[----:B------:R-:W-:Y:S02]  /*03e0*/  MOV R19, 0x1c ;  /* 0x0000001c00137802 */ /* 0x000fe40000000f00 */
[----:B------:R-:W-:Y:S02]  /*03f0*/  PLOP3.LUT P0, PT, PT, PT, UP2, 0x80, 0x8 ;  /* 0x000000000008781c */ /* 0x000fe40003f0f028 */
[----:B------:R-:W-:Y:S01]  /*0400*/  PLOP3.LUT P1, PT, PT, PT, UP3, 0x80, 0x8 ;  /* 0x000000000008781c */ /* 0x000fe20003f2f038 */
[----:B------:R-:W-:Y:S02]  /*0410*/  IMAD R19, R18, R19, -0x39 ;  /* 0xffffffc712137424 */ /* 0x000fe400078e0213 */
[----:B------:R-:W-:Y:S01]  /*0420*/  HFMA2 R18, -RZ, RZ, 0, 0 ;  /* 0x00000000ff127431 */ /* 0x000fe200000001ff */
[----:B------:R-:W-:Y:S01]  /*0430*/  PLOP3.LUT P2, PT, PT, PT, UP0, 0x80, 0x8 ;  /* 0x000000000008781c */ /* 0x000fe20003f4f008 */
[----:B0-----:R-:W-:-:S06]  /*0440*/  IMAD.WIDE R16, R19, 0x4, R16 ;  /* 0x0000000413107825 */ /* 0x001fcc00078e0210 */
[----:B--2---:R-:W2:Y:S04]  /*0450*/  @P0 LDG.E.CONSTANT R18, desc[UR12][R16.64] ;  /* 0x0000000c10120981 */ /* 0x004ea8000c1e9900 */
[----:B------:R-:W3:Y:S04]  /*0460*/  @P1 LDG.E.CONSTANT R20, desc[UR12][R16.64+0x4] ;  /* 0x0000040c10141981 */ /* 0x000ee8000c1e9900 */
[----:B------:R-:W4:Y:S04]  /*0470*/  @P1 LDG.E.CONSTANT R22, desc[UR12][R16.64+0x8] ;  /* 0x0000080c10161981 */ /* 0x000f28000c1e9900 */
[----:B------:R-:W5:Y:S01]  /*0480*/  @P1 LDG.E.CONSTANT R24, desc[UR12][R16.64+0xc] ;  /* 0x00000c0c10181981 */ /* 0x000f62000c1e9900 */
[----:B------:R-:W-:-:S03]  /*0490*/  MOV R90, RZ ;  /* 0x000000ff005a7202 */ /* 0x000fc60000000f00 */
[----:B------:R-:W5:Y:S04]  /*04a0*/  @P2 LDG.E.CONSTANT R38, desc[UR12][R16.64+0x154] ;  /* 0x0001540c10262981 */ /* 0x000f68000c1e9900 */
[----:B------:R-:W5:Y:S04]  /*04b0*/  @P2 LDG.E.CONSTANT R40, desc[UR12][R16.64+0x3254] ;  /* 0x0032540c10282981 */ /* 0x000f68000c1e9900 */
[----:B------:R-:W5:Y:S01]  /*04c0*/  @P1 LDG.E.CONSTANT R90, desc[UR12][R16.64+0x44] ;  /* 0x0000440c105a1981 */ /* 0x000f62000c1e9900 */
[----:B------:R-:W-:Y:S01]  /*04d0*/  UMOV UR6, 0x400 ;  /* 0x0000040000067882 */ /* 0x000fe20000000000 */
[----:B------:R-:W-:Y:S01]  /*04e0*/  IMAD R37, R36, 0x78, RZ ;  /* 0x0000007824257824 */ /* 0x000fe200078e02ff */
[----:B-1----:R-:W-:Y:S01]  /*04f0*/  ULEA UR10, UR7, UR6, 0x18 ;  /* 0x00000006070a7291 */ /* 0x002fe2000f8ec0ff */
[----:B------:R-:W-:-:S02]  /*0500*/  CS2R R34, SRZ ;  /* 0x0000000000227805 */ /* 0x000fc4000001ff00 */
[----:B------:R-:W-:-:S03]  /*0510*/  CS2R R28, SRZ ;  /* 0x00000000001c7805 */ /* 0x000fc6000001ff00 */
[----:B------:R-:W-:Y:S01]  /*0520*/  LEA R37, R37, UR10, 0x2 ;  /* 0x0000000a25257c11 */ /* 0x000fe2000f8e10ff */
[----:B------:R-:W5:Y:S01]  /*0530*/  @P1 LDG.E.CONSTANT R34, desc[UR12][R16.64+0x20] ;  /* 0x0000200c10221981 */ /* 0x000f62000c1e9900 */
[----:B------:R-:W-:Y:S02]  /*0540*/  CS2R R26, SRZ ;  /* 0x00000000001a7805 */ /* 0x000fe4000001ff00 */
[----:B------:R-:W-:Y:S01]  /*0550*/  CS2R R30, SRZ ;  /* 0x00000000001e7805 */ /* 0x000fe2000001ff00 */
[----:B------:R-:W5:Y:S01]  /*0560*/  @P1 LDG.E.CONSTANT R35, desc[UR12][R16.64+0x6c] ;  /* 0x00006c0c10231981 */ /* 0x000f62000c1e9900 */
[----:B------:R-:W-:-:S03]  /*0570*/  CS2R R32, SRZ ;  /* 0x0000000000207805 */ /* 0x000fc6000001ff00 */
[----:B------:R-:W5:Y:S04]  /*0580*/  @P1 LDG.E.CONSTANT R28, desc[UR12][R16.64+0x14] ;  /* 0x0000140c101c1981 */ /* 0x000f68000c1e9900 */
[----:B------:R-:W5:Y:S04]  /*0590*/  @P1 LDG.E.CONSTANT R29, desc[UR12][R16.64+0x60] ;  /* 0x0000600c101d1981 */ /* 0x000f68000c1e9900 */
[----:B------:R-:W5:Y:S04]  /*05a0*/  @P1 LDG.E.CONSTANT R26, desc[UR12][R16.64+0x10] ;  /* 0x0000100c101a1981 */ /* 0x000f68000c1e9900 */
[----:B------:R-:W5:Y:S04]  /*05b0*/  @P1 LDG.E.CONSTANT R30, desc[UR12][R16.64+0x18] ;  /* 0x0000180c101e1981 */ /* 0x000f68000c1e9900 */
[----:B------:R-:W5:Y:S04]  /*05c0*/  @P1 LDG.E.CONSTANT R32, desc[UR12][R16.64+0x1c] ;  /* 0x00001c0c10201981 */ /* 0x000f68000c1e9900 */
[----:B------:R-:W5:Y:S04]  /*05d0*/  @P1 LDG.E.CONSTANT R27, desc[UR12][R16.64+0x5c] ;  /* 0x00005c0c101b1981 */ /* 0x000f68000c1e9900 */
[----:B------:R-:W5:Y:S04]  /*05e0*/  @P1 LDG.E.CONSTANT R31, desc[UR12][R16.64+0x64] ;  /* 0x0000640c101f1981 */ /* 0x000f68000c1e9900 */
[----:B------:R-:W5:Y:S04]  /*05f0*/  @P1 LDG.E.CONSTANT R33, desc[UR12][R16.64+0x68] ;  /* 0x0000680c10211981 */ /* 0x000f68000c1e9900 */
[----:B--2---:R0:W-:Y:S04]  /*0600*/  STS [R37], R18 ;  /* 0x0000001225007388 */ /* 0x0041e80000000800 */
[----:B---3--:R1:W-:Y:S04]  /*0610*/  STS [R37+0x4], R20 ;  /* 0x0000041425007388 */ /* 0x0083e80000000800 */
[----:B----4-:R2:W-:Y:S01]  /*0620*/  STS [R37+0x8], R22 ;  /* 0x0000081625007388 */ /* 0x0105e20000000800 */
[----:B0-----:R-:W-:-:S03]  /*0630*/  CS2R R18, SRZ ;  /* 0x0000000000127805 */ /* 0x001fc6000001ff00 */
[----:B-----5:R0:W-:Y:S01]  /*0640*/  STS [R37+0xc], R24 ;  /* 0x00000c1825007388 */ /* 0x0201e20000000800 */
[----:B-1----:R-:W-:-:S03]  /*0650*/  CS2R R20, SRZ ;  /* 0x0000000000147805 */ /* 0x002fc6000001ff00 */
[----:B------:R-:W3:Y:S01]  /*0660*/  @P1 LDG.E.CONSTANT R18, desc[UR12][R16.64+0x2c] ;  /* 0x00002c0c10121981 */ /* 0x000ee2000c1e9900 */
[----:B--2---:R-:W-:-:S03]  /*0670*/  CS2R R22, SRZ ;  /* 0x0000000000167805 */ /* 0x004fc6000001ff00 */
[----:B------:R-:W2:Y:S01]  /*0680*/  @P1 LDG.E.CONSTANT R20, desc[UR12][R16.64+0x30] ;  /* 0x0000300c10141981 */ /* 0x000ea2000c1e9900 */
[----:B0-----:R-:W-:-:S03]  /*0690*/  CS2R R24, SRZ ;  /* 0x0000000000187805 */ /* 0x001fc6000001ff00 */
[----:B------:R-:W4:Y:S04]  /*06a0*/  @P1 LDG.E.CONSTANT R22, desc[UR12][R16.64+0x34] ;  /* 0x0000340c10161981 */ /* 0x000f28000c1e9900 */
[----:B------:R-:W5:Y:S04]  /*06b0*/  @P1 LDG.E.CONSTANT R24, desc[UR12][R16.64+0x38] ;  /* 0x0000380c10181981 */ /* 0x000f68000c1e9900 */
[----:B------:R-:W5:Y:S04]  /*06c0*/  @P1 LDG.E.CONSTANT R19, desc[UR12][R16.64+0x4c] ;  /* 0x00004c0c10131981 */ /* 0x000f68000c1e9900 */
[----:B------:R-:W5:Y:S04]  /*06d0*/  @P1 LDG.E.CONSTANT R21, desc[UR12][R16.64+0x50] ;  /* 0x0000500c10151981 */ /* 0x000f68000c1e9900 */
[----:B------:R-:W5:Y:S04]  /*06e0*/  @P1 LDG.E.CONSTANT R23, desc[UR12][R16.64+0x54] ;  /* 0x0000540c10171981 */ /* 0x000f68000c1e9900 */
[----:B------:R-:W5:Y:S01]  /*06f0*/  @P1 LDG.E.CONSTANT R25, desc[UR12][R16.64+0x58] ;  /* 0x0000580c10191981 */ /* 0x000f62000c1e9900 */
[----:B------:R-:W-:-:S04]  /*0700*/  UIADD3 UR9, UPT, UPT, UR14, -0x1, URZ ;  /* 0xffffffff0e097890 */ /* 0x000fc8000fffe0ff */
[----:B------:R-:W-:-:S04]  /*0710*/  UISETP.GT.U32.AND UP0, UPT, UR9, 0x1, UPT ;  /* 0x000000010900788c */ /* 0x000fc8000bf04070 */
[----:B------:R-:W-:Y:S02]  /*0720*/  UISETP.GT.U32.OR UP2, UPT, UR8, 0x37, UP0 ;  /* 0x000000370800788c */ /* 0x000fe40008744470 */
[----:B------:R-:W-:-:S04]  /*0730*/  UISETP.EQ.AND UP1, UPT, UR14, URZ, UP1 ;  /* 0x000000ff0e00728c */ /* 0x000fc80008f22270 */
[----:B------:R-:W-:Y:S02]  /*0740*/  PLOP3.LUT P3, PT, PT, PT, UP2, 0x80, 0x8 ;  /* 0x000000000008781c */ /* 0x000fe40003f6f028 */
[----:B------:R-:W-:Y:S01]  /*0750*/  PLOP3.LUT P2, PT, PT, PT, UP1, 0x80, 0x8 ;  /* 0x000000000008781c */ /* 0x000fe20003f4f018 */
[----:B------:R-:W-:Y:S01]  /*0760*/  UISETP.GE.U32.AND UP1, UPT, UR14, 0x2, UPT ;  /* 0x000000020e00788c */ /* 0x000fe2000bf26070 */
[----:B------:R-:W-:-:S03]  /*0770*/  CS2R R42, SRZ ;  /* 0x00000000002a7805 */ /* 0x000fc6000001ff00 */
[----:B------:R-:W-:Y:S01]  /*0780*/  UISETP.LT.U32.AND UP1, UPT, UR8, 0x38, !UP1 ;  /* 0x000000380800788c */ /* 0x000fe2000cf21070 */
[----:B------:R-:W-:Y:S02]  /*0790*/  HFMA2 R88, -RZ, RZ, 0, 0 ;  /* 0x00000000ff587431 */ /* 0x000fe400000001ff */
[----:B------:R-:W-:Y:S01]  /*07a0*/  HFMA2 R92, -RZ, RZ, 0, 0 ;  /* 0x00000000ff5c7431 */ /* 0x000fe200000001ff */
[----:B------:R0:W-:Y:S04]  /*07b0*/  STS [R37+0xec], R38 ;  /* 0x0000ec2625007388 */ /* 0x0001e80000000800 */
[----:B------:R-:W5:Y:S01]  /*07c0*/  @!P3 LDG.E.CONSTANT R43, desc[UR12][R16.64+0xe0] ;  /* 0x0000e00c102bb981 */ /* 0x000f62000c1e9900 */
[----:B------:R-:W-:-:S03]  /*07d0*/  PLOP3.LUT P3, PT, PT, PT, UP1, 0x80, 0x8 ;  /* 0x000000000008781c */ /* 0x000fc60003f6f018 */
[----:B------:R1:W-:Y:S01]  /*07e0*/  STS [R37+0x1dc], R40 ;  /* 0x0001dc2825007388 */ /* 0x0003e20000000800 */
[----:B0-----:R-:W-:-:S03]  /*07f0*/  CS2R R38, SRZ ;  /* 0x0000000000267805 */ /* 0x001fc6000001ff00 */
[----:B------:R0:W-:Y:S04]  /*0800*/  STS [R37+0x44], R90 ;  /* 0x0000445a25007388 */ /* 0x0001e80000000800 */
[----:B------:R-:W5:Y:S01]  /*0810*/  @P1 LDG.E.CONSTANT R38, desc[UR12][R16.64+0x24] ;  /* 0x0000240c10261981 */ /* 0x000f62000c1e9900 */
[----:B-1----:R-:W-:-:S03]  /*0820*/  CS2R R40, SRZ ;  /* 0x0000000000287805 */ /* 0x002fc6000001ff00 */
[----:B------:R-:W5:Y:S01]  /*0830*/  @P1 LDG.E.CONSTANT R42, desc[UR12][R16.64+0x3c] ;  /* 0x00003c0c102a1981 */ /* 0x000f62000c1e9900 */
[----:B0-----:R-:W-:-:S03]  /*0840*/  CS2R R90, SRZ ;  /* 0x00000000005a7805 */ /* 0x001fc6000001ff00 */
[----:B------:R-:W5:Y:S04]  /*0850*/  @P1 LDG.E.CONSTANT R40, desc[UR12][R16.64+0x28] ;  /* 0x0000280c10281981 */ /* 0x000f68000c1e9900 */
[----:B------:R-:W5:Y:S04]  /*0860*/  @P1 LDG.E.CONSTANT R88, desc[UR12][R16.64+0x40] ;  /* 0x0000400c10581981 */ /* 0x000f68000c1e9900 */
[----:B------:R-:W5:Y:S04]  /*0870*/  @P1 LDG.E.CONSTANT R92, desc[UR12][R16.64+0x48] ;  /* 0x0000480c105c1981 */ /* 0x000f68000c1e9900 */
[----:B------:R-:W5:Y:S04]  /*0880*/  @P1 LDG.E.CONSTANT R39, desc[UR12][R16.64+0x70] ;  /* 0x0000700c10271981 */ /* 0x000f68000c1e9900 */
[----:B------:R-:W5:Y:S04]  /*0890*/  @P2 LDG.E.CONSTANT R41, desc[UR12][R16.64+0x74] ;  /* 0x0000740c10292981 */ /* 0x000f68000c1e9900 */
[----:B------:R-:W5:Y:S04]  /*08a0*/  @P3 LDG.E.CONSTANT R90, desc[UR12][R16.64+0xf4] ;  /* 0x0000f40c105a3981 */ /* 0x000f68000c1e9900 */
[----:B------:R-:W-:Y:S04]  /*08b0*/  STS [R37+0x20], R34 ;  /* 0x0000202225007388 */ /* 0x000fe80000000800 */
[----:B------:R0:W-:Y:S04]  /*08c0*/  STS [R37+0x6c], R35 ;  /* 0x00006c2325007388 */ /* 0x0001e80000000800 */
[----:B------:R-:W-:Y:S04]  /*08d0*/  STS [R37+0x14], R28 ;  /* 0x0000141c25007388 */ /* 0x000fe80000000800 */
[----:B------:R1:W-:Y:S01]  /*08e0*/  STS [R37+0x60], R29 ;  /* 0x0000601d25007388 */ /* 0x0003e20000000800 */
[----:B0-----:R-:W-:-:S03]  /*08f0*/  CS2R R34, SRZ ;  /* 0x0000000000227805 */ /* 0x001fc6000001ff00 */
[----:B------:R-:W-:Y:S04]  /*0900*/  STS [R37+0x10], R26 ;  /* 0x0000101a25007388 */ /* 0x000fe80000000800 */
[----:B------:R-:W5:Y:S01]  /*0910*/  @P3 LDG.E.CONSTANT R34, desc[UR12][R16.64+0x144] ;  /* 0x0001440c10223981 */ /* 0x000f62000c1e9900 */
[----:B-1----:R-:W-:-:S03]  /*0920*/  CS2R R28, SRZ ;  /* 0x00000000001c7805 */ /* 0x002fc6000001ff00 */
[----:B------:R-:W-:Y:S04]  /*0930*/  STS [R37+0x18], R30 ;  /* 0x0000181e25007388 */ /* 0x000fe80000000800 */
[----:B------:R-:W-:Y:S04]  /*0940*/  STS [R37+0x1c], R32 ;  /* 0x00001c2025007388 */ /* 0x000fe80000000800 */
[----:B------:R0:W-:Y:S04]  /*0950*/  STS [R37+0x5c], R27 ;  /* 0x00005c1b25007388 */ /* 0x0001e80000000800 */
[----:B------:R1:W-:Y:S04]  /*0960*/  STS [R37+0x64], R31 ;  /* 0x0000641f25007388 */ /* 0x0003e80000000800 */
[----:B------:R1:W-:Y:S01]  /*0970*/  STS [R37+0x68], R33 ;  /* 0x0000682125007388 */ /* 0x0003e20000000800 */
[----:B0-----:R-:W-:-:S03]  /*0980*/  CS2R R26, SRZ ;  /* 0x00000000001a7805 */ /* 0x001fc6000001ff00 */
[----:B------:R-:W5:Y:S01]  /*0990*/  @P3 LDG.E.CONSTANT R28, desc[UR12][R16.64+0x138] ;  /* 0x0001380c101c3981 */ /* 0x000f62000c1e9900 */
[----:B-1----:R-:W-:-:S03]  /*09a0*/  CS2R R30, SRZ ;  /* 0x00000000001e7805 */ /* 0x002fc6000001ff00 */
[----:B------:R-:W5:Y:S01]  /*09b0*/  @P3 LDG.E.CONSTANT R27, desc[UR12][R16.64+0x10c] ;  /* 0x00010c0c101b3981 */ /* 0x000f62000c1e9900 */
[----:B------:R-:W-:-:S03]  /*09c0*/  CS2R R32, SRZ ;  /* 0x0000000000207805 */ /* 0x000fc6000001ff00 */
[----:B------:R-:W5:Y:S04]  /*09d0*/  @P3 LDG.E.CONSTANT R31, desc[UR12][R16.64+0x110] ;  /* 0x0001100c101f3981 */ /* 0x000f68000c1e9900 */
[----:B------:R-:W5:Y:S04]  /*09e0*/  @P3 LDG.E.CONSTANT R33, desc[UR12][R16.64+0x114] ;  /* 0x0001140c10213981 */ /* 0x000f68000c1e9900 */
[----:B------:R-:W5:Y:S04]  /*09f0*/  @P3 LDG.E.CONSTANT R26, desc[UR12][R16.64+0x134] ;  /* 0x0001340c101a3981 */ /* 0x000f68000c1e9900 */
[----:B------:R-:W5:Y:S04]  /*0a00*/  @P3 LDG.E.CONSTANT R30, desc[UR12][R16.64+0x13c] ;  /* 0x00013c0c101e3981 */ /* 0x000f68000c1e9900 */
[----:B------:R-:W5:Y:S01]  /*0a10*/  @P3 LDG.E.CONSTANT R32, desc[UR12][R16.64+0x140] ;  /* 0x0001400c10203981 */ /* 0x000f62000c1e9900 */
[----:B------:R-:W-:-:S03]  /*0a20*/  HFMA2 R73, -RZ, RZ, 0, 0 ;  /* 0x00000000ff497431 */ /* 0x000fc600000001ff */
[----:B------:R-:W5:Y:S04]  /*0a30*/  @P3 LDG.E.CONSTANT R91, desc[UR12][R16.64+0x120] ;  /* 0x0001200c105b3981 */ /* 0x000f68000c1e9900 */
[----:B------:R-:W5:Y:S04]  /*0a40*/  @P1 LDG.E.CONSTANT R35, desc[UR12][R16.64+0x3104] ;  /* 0x0031040c10231981 */ /* 0x000f68000c1e9900 */
[----:B------:R-:W5:Y:S04]  /*0a50*/  @P1 LDG.E.CONSTANT R73, desc[UR12][R16.64+0x3110] ;  /* 0x0031100c10491981 */ /* 0x000f68000c1e9900 */
[----:B------:R-:W5:Y:S04]  /*0a60*/  @P0 LDG.E.CONSTANT R29, desc[UR12][R16.64+0x3100] ;  /* 0x0031000c101d0981 */ /* 0x000f68000c1e9900 */
[----:B---3--:R-:W-:Y:S04]  /*0a70*/  STS [R37+0x2c], R18 ;  /* 0x00002c1225007388 */ /* 0x008fe80000000800 */
[----:B--2---:R-:W-:Y:S04]  /*0a80*/  STS [R37+0x30], R20 ;  /* 0x0000301425007388 */ /* 0x004fe80000000800 */
[----:B----4-:R-:W-:Y:S04]  /*0a90*/  STS [R37+0x34], R22 ;  /* 0x0000341625007388 */ /* 0x010fe80000000800 */
[----:B-----5:R-:W-:Y:S04]  /*0aa0*/  STS [R37+0x38], R24 ;  /* 0x0000381825007388 */ /* 0x020fe80000000800 */
[----:B------:R0:W-:Y:S04]  /*0ab0*/  STS [R37+0x4c], R19 ;  /* 0x00004c1325007388 */ /* 0x0001e80000000800 */
[----:B------:R1:W-:Y:S04]  /*0ac0*/  STS [R37+0x50], R21 ;  /* 0x0000501525007388 */ /* 0x0003e80000000800 */
[----:B------:R2:W-:Y:S01]  /*0ad0*/  STS [R37+0x54], R23 ;  /* 0x0000541725007388 */ /* 0x0005e20000000800 */
[----:B0-----:R-:W-:-:S03]  /*0ae0*/  CS2R R18, SRZ ;  /* 0x0000000000127805 */ /* 0x001fc6000001ff00 */
[----:B------:R0:W-:Y:S01]  /*0af0*/  STS [R37+0x58], R25 ;  /* 0x0000581925007388 */ /* 0x0001e20000000800 */
        /* <DEDUP_REMOVED lines=10> */
[----:B------:R-:W5:Y:S04]  /*0ba0*/  @P3 LDG.E.CONSTANT R20, desc[UR12][R16.64+0x130] ;  /* 0x0001300c10143981 */ /* 0x000f68000c1e9900 */
[----:B------:R-:W-:Y:S04]  /*0bb0*/  STS [R37+0x78], R43 ;  /* 0x0000782b25007388 */ /* 0x000fe80000000800 */
[----:B------:R-:W-:Y:S04]  /*0bc0*/  STS [R37+0x24], R38 ;  /* 0x0000242625007388 */ /* 0x000fe80000000800 */
[----:B------:R0:W-:Y:S04]  /*0bd0*/  STS [R37+0x3c], R42 ;  /* 0x00003c2a25007388 */ /* 0x0001e80000000800 */
[----:B------:R-:W-:Y:S04]  /*0be0*/  STS [R37+0x28], R40 ;  /* 0x0000282825007388 */ /* 0x000fe80000000800 */
[----:B------:R1:W-:Y:S01]  /*0bf0*/  STS [R37+0x40], R88 ;  /* 0x0000405825007388 */ /* 0x0003e20000000800 */
[----:B0-----:R-:W-:-:S03]  /*0c00*/  CS2R R42, SRZ ;  /* 0x00000000002a7805 */ /* 0x001fc6000001ff00 */
[----:B------:R0:W-:Y:S04]  /*0c10*/  STS [R37+0x48], R92 ;  /* 0x0000485c25007388 */ /* 0x0001e80000000800 */
[----:B------:R0:W-:Y:S01]  /*0c20*/  STS [R37+0x70], R39 ;  /* 0x0000702725007388 */ /* 0x0001e20000000800 */
[----:B-1----:R-:W-:-:S03]  /*0c30*/  CS2R R88, SRZ ;  /* 0x0000000000587805 */ /* 0x002fc6000001ff00 */
[----:B------:R1:W-:Y:S01]  /*0c40*/  STS [R37+0x74], R41 ;  /* 0x0000742925007388 */ /* 0x0003e20000000800 */
[----:B0-----:R-:W-:-:S03]  /*0c50*/  CS2R R92, SRZ ;  /* 0x00000000005c7805 */ /* 0x001fc6000001ff00 */
[----:B------:R0:W-:Y:S01]  /*0c60*/  STS [R37+0x8c], R90 ;  /* 0x00008c5a25007388 */ /* 0x0001e20000000800 */
[----:B------:R-:W-:-:S03]  /*0c70*/  CS2R R38, SRZ ;  /* 0x0000000000267805 */ /* 0x000fc6000001ff00 */
[----:B------:R-:W5:Y:S01]  /*0c80*/  @P3 LDG.E.CONSTANT R42, desc[UR12][R16.64+0xec] ;  /* 0x0000ec0c102a3981 */ /* 0x000f62000c1e9900 */
[----:B-1----:R-:W-:-:S03]  /*0c90*/  CS2R R40, SRZ ;  /* 0x0000000000287805 */ /* 0x002fc6000001ff00 */
[----:B------:R-:W5:Y:S01]  /*0ca0*/  @P3 LDG.E.CONSTANT R88, desc[UR12][R16.64+0xf0] ;  /* 0x0000f00c10583981 */ /* 0x000f62000c1e9900 */
[----:B0-----:R-:W-:-:S03]  /*0cb0*/  MOV R90, RZ ;  /* 0x000000ff005a7202 */ /* 0x001fc60000000f00 */
        /* <DEDUP_REMOVED lines=8> */
[----:B------:R0:W-:Y:S04]  /*0d40*/  STS [R37+0xdc], R34 ;  /* 0x0000dc2225007388 */ /* 0x0001e80000000800 */
[----:B------:R1:W-:Y:S04]  /*0d50*/  STS [R37+0xd0], R28 ;  /* 0x0000d01c25007388 */ /* 0x0003e80000000800 */
[----:B------:R-:W-:Y:S01]  /*0d60*/  STS [R37+0xa4], R27 ;  /* 0x0000a41b25007388 */ /* 0x000fe20000000800 */
[----:B0-----:R-:W-:-:S03]  /*0d70*/  HFMA2 R34, -RZ, RZ, 0, 0 ;  /* 0x00000000ff227431 */ /* 0x001fc600000001ff */
[----:B------:R-:W-:Y:S01]  /*0d80*/  STS [R37+0xa8], R31 ;  /* 0x0000a81f25007388 */ /* 0x000fe20000000800 */
[----:B-1----:R-:W-:-:S03]  /*0d90*/  MOV R28, RZ ;  /* 0x000000ff001c7202 */ /* 0x002fc60000000f00 */
        /* <DEDUP_REMOVED lines=13> */
[----:B------:R-:W5:Y:S04]  /*0e70*/  @P1 LDG.E.CONSTANT R31, desc[UR12][R16.64+0x3160] ;  /* 0x0031600c101f1981 */ /* 0x000f68000c1e9900 */
[----:B------:R-:W5:Y:S01]  /*0e80*/  @P1 LDG.E.CONSTANT R33, desc[UR12][R16.64+0x3164] ;  /* 0x0031640c10211981 */ /* 0x000f62000c1e9900 */
[----:B------:R-:W0:Y:S03]  /*0e90*/  S2UR UR8, SR_CTAID.Y ;  /* 0x00000000000879c3 */ /* 0x000e260000002600 */
[----:B------:R-:W-:Y:S04]  /*0ea0*/  STS [R37+0x100], R73 ;  /* 0x0001004925007388 */ /* 0x000fe80000000800 */
[----:B------:R-:W-:Y:S04]  /*0eb0*/  STS [R37+0xb8], R91 ;  /* 0x0000b85b25007388 */ /* 0x000fe80000000800 */
        /* <DEDUP_REMOVED lines=8> */
[----:B-1----:R-:W-:-:S03]  /*0f40*/  CS2R R22, SRZ ;  /* 0x0000000000167805 */ /* 0x002fc6000001ff00 */
[----:B------:R1:W-:Y:S01]  /*0f50*/  STS [R37+0xc8], R20 ;  /* 0x0000c81425007388 */ /* 0x0003e20000000800 */
[----:B--2---:R-:W-:-:S03]  /*0f60*/  CS2R R24, SRZ ;  /* 0x0000000000187805 */ /* 0x004fc6000001ff00 */
[----:B------:R-:W2:Y:S01]  /*0f70*/  @P1 LDG.E.CONSTANT R22, desc[UR12][R16.64+0x311c] ;  /* 0x00311c0c10161981 */ /* 0x000ea2000c1e9900 */
[----:B---3--:R-:W-:-:S03]  /*0f80*/  CS2R R18, SRZ ;  /* 0x0000000000127805 */ /* 0x008fc6000001ff00 */
[----:B------:R-:W3:Y:S01]  /*0f90*/  @P1 LDG.E.CONSTANT R24, desc[UR12][R16.64+0x3120] ;  /* 0x0031200c10181981 */ /* 0x000ee2000c1e9900 */
[----:B-1----:R-:W-:-:S03]  /*0fa0*/  CS2R R20, SRZ ;  /* 0x0000000000147805 */ /* 0x002fc6000001ff00 */
[----:B------:R-:W4:Y:S04]  /*0fb0*/  @P1 LDG.E.CONSTANT R18, desc[UR12][R16.64+0x3114] ;  /* 0x0031140c10121981 */ /* 0x000f28000c1e9900 */
[----:B------:R-:W5:Y:S04]  /*0fc0*/  @P1 LDG.E.CONSTANT R20, desc[UR12][R16.64+0x3118] ;  /* 0x0031180c10141981 */ /* 0x000f68000c1e9900 */
[----:B------:R-:W5:Y:S04]  /*0fd0*/  @P1 LDG.E.CONSTANT R19, desc[UR12][R16.64+0x3144] ;  /* 0x0031440c10131981 */ /* 0x000f68000c1e9900 */
[----:B------:R-:W5:Y:S04]  /*0fe0*/  @P1 LDG.E.CONSTANT R21, desc[UR12][R16.64+0x3148] ;  /* 0x0031480c10151981 */ /* 0x000f68000c1e9900 */
[----:B------:R-:W5:Y:S04]  /*0ff0*/  @P1 LDG.E.CONSTANT R23, desc[UR12][R16.64+0x314c] ;  /* 0x00314c0c10171981 */ /* 0x000f68000c1e9900 */
[----:B------:R-:W5:Y:S01]  /*1000*/  @P1 LDG.E.CONSTANT R25, desc[UR12][R16.64+0x3150] ;  /* 0x0031500c10191981 */ /* 0x000f62000c1e9900 */
[----:B------:R-:W-:Y:S01]  /*1010*/  HFMA2 R73, -RZ, RZ, 0, 0 ;  /* 0x00000000ff497431 */ /* 0x000fe200000001ff */
[----:B0-----:R-:W-:-:S05]  /*1020*/  ULEA UR11, UR8, UR5, 0x1 ;  /* 0x00000005080b7291 */ /* 0x001fca000f8e08ff */
[----:B------:R-:W5:Y:S01]  /*1030*/  @P2 LDG.E.CONSTANT R73, desc[UR12][R16.64+0x3174] ;  /* 0x0031740c10492981 */ /* 0x000f62000c1e9900 */
[----:B------:R-:W-:-:S03]  /*1040*/  UISETP.GT.U32.OR UP0, UPT, UR11, 0x37, UP0 ;  /* 0x000000370b00788c */ /* 0x000fc60008704470 */
[----:B------:R-:W-:Y:S03]  /*1050*/  STS [R37+0x84], R42 ;  /* 0x0000842a25007388 */ /* 0x000fe60000000800 */
[----:B------:R-:W-:Y:S01]  /*1060*/  PLOP3.LUT P0, PT, PT, PT, UP0, 0x80, 0x8 ;  /* 0x000000000008781c */ /* 0x000fe20003f0f008 */
[----:B------:R0:W-:Y:S04]  /*1070*/  STS [R37+0x88], R88 ;  /* 0x0000885825007388 */ /* 0x0001e80000000800 */
[----:B------:R-:W-:Y:S04]  /*1080*/  STS [R37+0x90], R92 ;  /* 0x0000905c25007388 */ /* 0x000fe80000000800 */
[----:B------:R-:W-:Y:S01]  /*1090*/  STS [R37+0xb0], R39 ;  /* 0x0000b02725007388 */ /* 0x000fe20000000800 */
[----:B0-----:R-:W-:-:S03]  /*10a0*/  MOV R88, RZ ;  /* 0x000000ff00587202 */ /* 0x001fc60000000f00 */
[----:B------:R-:W-:Y:S04]  /*10b0*/  STS [R37+0xb4], R41 ;  /* 0x0000b42925007388 */ /* 0x000fe80000000800 */
[----:B------:R0:W-:Y:S04]  /*10c0*/  STS [R37+0xbc], R93 ;  /* 0x0000bc5d25007388 */ /* 0x0001e80000000800 */
[----:B------:R1:W-:Y:S04]  /*10d0*/  STS [R37+0xc0], R43 ;  /* 0x0000c02b25007388 */ /* 0x0003e80000000800 */
[----:B------:R1:W-:Y:S01]  /*10e0*/  STS [R37+0xe0], R38 ;  /* 0x0000e02625007388 */ /* 0x0003e20000000800 */
[----:B0-----:R-:W-:-:S03]  /*10f0*/  CS2R R92, SRZ ;  /* 0x00000000005c7805 */ /* 0x001fc6000001ff00 */
[----:B------:R0:W-:Y:S01]  /*1100*/  STS [R37+0xe4], R40 ;  /* 0x0000e42825007388 */ /* 0x0001e20000000800 */
[----:B-1----:R-:W-:-:S03]  /*1110*/  CS2R R42, SRZ ;  /* 0x00000000002a7805 */ /* 0x002fc6000001ff00 */
[----:B------:R1:W-:Y:S01]  /*1120*/  STS [R37+0xe8], R90 ;  /* 0x0000e85a25007388 */ /* 0x0003e20000000800 */
[----:B------:R-:W-:-:S03]  /*1130*/  CS2R R38, SRZ ;  /* 0x0000000000267805 */ /* 0x000fc6000001ff00 */
[----:B------:R-:W5:Y:S01]  /*1140*/  @P1 LDG.E.CONSTANT R43, desc[UR12][R16.64+0x3108] ;  /* 0x0031080c102b1981 */ /* 0x000f62000c1e9900 */
[----:B0-----:R-:W-:-:S03]  /*1150*/  CS2R R40, SRZ ;  /* 0x0000000000287805 */ /* 0x001fc6000001ff00 */
[----:B------:R-:W5:Y:S01]  /*1160*/  @P1 LDG.E.CONSTANT R42, desc[UR12][R16.64+0x3138] ;  /* 0x0031380c102a1981 */ /* 0x000f62000c1e9900 */
[----:B-1----:R-:W-:-:S03]  /*1170*/  CS2R R90, SRZ ;  /* 0x00000000005a7805 */ /* 0x002fc6000001ff00 */
[----:B------:R-:W5:Y:S04]  /*1180*/  @P1 LDG.E.CONSTANT R88, desc[UR12][R16.64+0x313c] ;  /* 0x00313c0c10581981 */ /* 0x000f68000c1e9900 */
[----:B------:R-:W5:Y:S04]  /*1190*/  @P1 LDG.E.CONSTANT R92, desc[UR12][R16.64+0x3140] ;  /* 0x0031400c105c1981 */ /* 0x000f68000c1e9900 */
[----:B------:R-:W5:Y:S04]  /*11a0*/  @P1 LDG.E.CONSTANT R39, desc[UR12][R16.64+0x3158] ;  /* 0x0031580c10271981 */ /* 0x000f68000c1e9900 */
[----:B------:R-:W5:Y:S04]  /*11b0*/  @P1 LDG.E.CONSTANT R41, desc[UR12][R16.64+0x315c] ;  /* 0x00315c0c10291981 */ /* 0x000f68000c1e9900 */
[----:B------:R-:W5:Y:S04]  /*11c0*/  @P1 LDG.E.CONSTANT R38, desc[UR12][R16.64+0x3168] ;  /* 0x0031680c10261981 */ /* 0x000f68000c1e9900 */
[----:B------:R-:W5:Y:S04]  /*11d0*/  @P1 LDG.E.CONSTANT R40, desc[UR12][R16.64+0x316c] ;  /* 0x00316c0c10281981 */ /* 0x000f68000c1e9900 */
[----:B------:R-:W5:Y:S04]  /*11e0*/  @P1 LDG.E.CONSTANT R90, desc[UR12][R16.64+0x3170] ;  /* 0x0031700c105a1981 */ /* 0x000f68000c1e9900 */
[----:B------:R-:W5:Y:S04]  /*11f0*/  @!P0 LDG.E.CONSTANT R91, desc[UR12][R16.64+0x31e0] ;  /* 0x0031e00c105b8981 */ /* 0x000f68000c1e9900 */
[----:B------:R-:W5:Y:S04]  /*1200*/  @P3 LDG.E.CONSTANT R93, desc[UR12][R16.64+0x31e4] ;  /* 0x0031e40c105d3981 */ /* 0x000f68000c1e9900 */
[----:B------:R0:W-:Y:S04]  /*1210*/  STS [R37+0xf4], R35 ;  /* 0x0000f42325007388 */ /* 0x0001e80000000800 */
[----:B------:R1:W-:Y:S04]  /*1220*/  STS [R37+0x118], R28 ;  /* 0x0001181c25007388 */ /* 0x0003e80000000800 */
[----:B------:R1:W-:Y:S01]  /*1230*/  STS [R37+0x124], R34 ;  /* 0x0001242225007388 */ /* 0x0003e20000000800 */
[----:B0-----:R-:W-:-:S02]  /*1240*/  HFMA2 R35, -RZ, RZ, 0, 0 ;  /* 0x00000000ff237431 */ /* 0x001fc400000001ff */
[----:B-1----:R-:W-:Y:S01]  /*1250*/  HFMA2 R28, -RZ, RZ, 0, 0 ;  /* 0x00000000ff1c7431 */ /* 0x002fe200000001ff */
[----:B------:R0:W-:Y:S01]  /*1260*/  STS [R37+0xf0], R29 ;  /* 0x0000f01d25007388 */ /* 0x0001e20000000800 */
[----:B------:R-:W-:-:S03]  /*1270*/  HFMA2 R34, -RZ, RZ, 0, 0 ;  /* 0x00000000ff227431 */ /* 0x000fc600000001ff */
        /* <DEDUP_REMOVED lines=20> */
[----:B--2---:R-:W-:Y:S04]  /*13c0*/  STS [R37+0x10c], R22 ;  /* 0x00010c1625007388 */ /* 0x004fe80000000800 */
[----:B---3--:R-:W-:Y:S04]  /*13d0*/  STS [R37+0x110], R24 ;  /* 0x0001101825007388 */ /* 0x008fe80000000800 */
        /* <DEDUP_REMOVED lines=18> */
[----:B------:R0:W-:Y:S02]  /*1500*/  STS [R37+0x164], R73 ;  /* 0x0001644925007388 */ /* 0x0001e40000000800 */
[----:B0-----:R-:W0:Y:S02]  /*1510*/  S2R R73, SR_CTAID.Z ;  /* 0x0000000000497919 */ /* 0x001e240000002700 */
[----:B------:R1:W-:Y:S04]  /*1520*/  STS [R37+0xfc], R89 ;  /* 0x0000fc5925007388 */ /* 0x0003e80000000800 */
[----:B------:R-:W-:Y:S04]  /*1530*/  STS [R37+0xf8], R43 ;  /* 0x0000f82b25007388 */ /* 0x000fe80000000800 */
[----:B------:R1:W-:Y:S02]  /*1540*/  STS [R37+0x128], R42 ;  /* 0x0001282a25007388 */ /* 0x0003e40000000800 */
[----:B-1----:R-:W-:-:S02]  /*1550*/  MOV R89, RZ ;  /* 0x000000ff00597202 */ /* 0x002fc40000000f00 */
[----:B------:R1:W-:Y:S04]  /*1560*/  STS [R37+0x12c], R88 ;  /* 0x00012c5825007388 */ /* 0x0003e80000000800 */
[----:B------:R0:W-:Y:S01]  /*1570*/  STS [R37+0x130], R92 ;  /* 0x0001305c25007388 */ /* 0x0001e20000000800 */
[----:B------:R-:W-:-:S03]  /*1580*/  CS2R R42, SRZ ;  /* 0x00000000002a7805 */ /* 0x000fc6000001ff00 */
[----:B------:R-:W-:Y:S01]  /*1590*/  STS [R37+0x148], R39 ;  /* 0x0001482725007388 */ /* 0x000fe20000000800 */
[----:B-1----:R-:W-:-:S03]  /*15a0*/  MOV R88, RZ ;  /* 0x000000ff00587202 */ /* 0x002fc60000000f00 */
[----:B------:R-:W-:Y:S01]  /*15b0*/  STS [R37+0x14c], R41 ;  /* 0x00014c2925007388 */ /* 0x000fe20000000800 */
[----:B0-----:R-:W-:-:S03]  /*15c0*/  MOV R92, RZ ;  /* 0x000000ff005c7202 */ /* 0x001fc60000000f00 */
[----:B------:R0:W-:Y:S04]  /*15d0*/  STS [R37+0x158], R38 ;  /* 0x0001582625007388 */ /* 0x0001e80000000800 */
[----:B------:R1:W-:Y:S04]  /*15e0*/  STS [R37+0x15c], R40 ;  /* 0x00015c2825007388 */ /* 0x0003e80000000800 */
[----:B------:R-:W-:Y:S01]  /*15f0*/  STS [R37+0x160], R90 ;  /* 0x0001605a25007388 */ /* 0x000fe20000000800 */
[----:B0-----:R-:W-:-:S03]  /*1600*/  CS2R R38, SRZ ;  /* 0x0000000000267805 */ /* 0x001fc6000001ff00 */
[----:B------:R0:W-:Y:S01]  /*1610*/  STS [R37+0x168], R91 ;  /* 0x0001685b25007388 */ /* 0x0001e20000000800 */
[----:B-1----:R-:W-:-:S03]  /*1620*/  CS2R R40, SRZ ;  /* 0x0000000000287805 */ /* 0x002fc6000001ff00 */
[----:B------:R1:W-:Y:S04]  /*1630*/  STS [R37+0x16c], R93 ;  /* 0x00016c5d25007388 */ /* 0x0003e80000000800 */
[----:B------:R-:W5:Y:S01]  /*1640*/  @P3 LDG.E.CONSTANT R43, desc[UR12][R16.64+0x31f8] ;  /* 0x0031f80c102b3981 */ /* 0x000f62000c1e9900 */
[----:B0-----:R-:W0:Y:S03]  /*1650*/  LDC.64 R90, c[0x0][0x388] ;  /* 0x0000e200ff5a7b82 */ /* 0x001e260000000a00 */
[----:B------:R-:W5:Y:S01]  /*1660*/  @P3 LDG.E.CONSTANT R89, desc[UR12][R16.64+0x31fc] ;  /* 0x0031fc0c10593981 */ /* 0x000f62000c1e9900 */
[----:B-1----:R-:W-:-:S03]  /*1670*/  LEA R93, R73, R87, 0x2 ;  /* 0x00000057495d7211 */ /* 0x002fc600078e10ff */
[----:B------:R-:W5:Y:S01]  /*1680*/  @P3 LDG.E.CONSTANT R88, desc[UR12][R16.64+0x3214] ;  /* 0x0032140c10583981 */ /* 0x000f62000c1e9900 */
[----:B------:R-:W-:-:S03]  /*1690*/  LEA R93, R93, R86, 0x1 ;  /* 0x000000565d5d7211 */ /* 0x000fc600078e08ff */
[----:B------:R-:W5:Y:S04]  /*16a0*/  @P3 LDG.E.CONSTANT R42, desc[UR12][R16.64+0x323c] ;  /* 0x00323c0c102a3981 */ /* 0x000f68000c1e9900 */
[----:B------:R-:W5:Y:S04]  /*16b0*/  @P3 LDG.E.CONSTANT R92, desc[UR12][R16.64+0x3240] ;  /* 0x0032400c105c3981 */ /* 0x000f68000c1e9900 */
[----:B------:R-:W5:Y:S04]  /*16c0*/  @P3 LDG.E.CONSTANT R39, desc[UR12][R16.64+0x3244] ;  /* 0x0032440c10273981 */ /* 0x000f68000c1e9900 */
[----:B------:R-:W5:Y:S04]  /*16d0*/  @P3 LDG.E.CONSTANT R41, desc[UR12][R16.64+0x3248] ;  /* 0x0032480c10293981 */ /* 0x000f68000c1e9900 */
[----:B------:R-:W5:Y:S04]  /*16e0*/  @P3 LDG.E.CONSTANT R38, desc[UR12][R16.64+0x324c] ;  /* 0x00324c0c10263981 */ /* 0x000f68000c1e9900 */
[----:B------:R1:W5:Y:S01]  /*16f0*/  @P3 LDG.E.CONSTANT R40, desc[UR12][R16.64+0x3250] ;  /* 0x0032500c10283981 */ /* 0x000362000c1e9900 */
[----:B------:R-:W-:Y:S01]  /*1700*/  LEA R93, R93, UR4, 0x2 ;  /* 0x000000045d5d7c11 */ /* 0x000fe2000f8e10ff */
[----:B-1----:R-:W-:-:S05]  /*1710*/  HFMA2 R16, -RZ, RZ, 0, 2.86102294921875e-06 ;  /* 0x00000030ff107431 */ /* 0x002fca00000001ff */
[----:B------:R-:W-:-:S05]  /*1720*/  IMAD R17, R93, R16, UR5 ;  /* 0x000000055d117e24 */ /* 0x000fca000f8e0210 */
[----:B------:R-:W-:Y:S01]  /*1730*/  LEA R17, R17, R17, 0x1 ;  /* 0x0000001111117211 */ /* 0x000fe200078e08ff */
[----:B------:R-:W-:Y:S04]  /*1740*/  STS [R37+0x170], R29 ;  /* 0x0001701d25007388 */ /* 0x000fe80000000800 */
[----:B0-----:R-:W-:Y:S01]  /*1750*/  IMAD.WIDE.U32 R90, R17, 0x4, R90 ;  /* 0x00000004115a7825 */ /* 0x001fe200078e005a */
[----:B------:R-:W-:Y:S04]  /*1760*/  STS [R37+0x174], R31 ;  /* 0x0001741f25007388 */ /* 0x000fe80000000800 */
[----:B------:R-:W-:Y:S04]  /*1770*/  STS [R37+0x178], R33 ;  /* 0x0001782125007388 */ /* 0x000fe80000000800 */
[----:B------:R-:W-:Y:S04]  /*1780*/  STS [R37+0x17c], R35 ;  /* 0x00017c2325007388 */ /* 0x000fe80000000800 */
[----:B------:R-:W-:Y:S04]  /*1790*/  STS [R37+0x194], R32 ;  /* 0x0001942025007388 */ /* 0x000fe80000000800 */
[----:B------:R-:W-:Y:S04]  /*17a0*/  STS [R37+0x198], R34 ;  /* 0x0001982225007388 */ /* 0x000fe80000000800 */
[----:B------:R-:W-:Y:S04]  /*17b0*/  STS [R37+0x1b0], R27 ;  /* 0x0001b01b25007388 */ /* 0x000fe80000000800 */
[----:B------:R0:W-:Y:S04]  /*17c0*/  STS [R37+0x1b8], R26 ;  /* 0x0001b81a25007388 */ /* 0x0001e80000000800 */
[----:B------:R1:W-:Y:S04]  /*17d0*/  STS [R37+0x1bc], R28 ;  /* 0x0001bc1c25007388 */ /* 0x0003e80000000800 */
[----:B------:R1:W-:Y:S04]  /*17e0*/  STS [R37+0x1c0], R30 ;  /* 0x0001c01e25007388 */ /* 0x0003e80000000800 */
[----:B------:R-:W5:Y:S04]  /*17f0*/  LDG.E.CONSTANT R16, desc[UR12][R90.64] ;  /* 0x0000000c5a107981 */ /* 0x000f68000c1e9900 */
[----:B------:R-:W5:Y:S04]  /*1800*/  LDG.E.CONSTANT R17, desc[UR12][R90.64+0x4] ;  /* 0x0000040c5a117981 */ /* 0x000f68000c1e9900 */
[----:B0-----:R-:W5:Y:S04]  /*1810*/  LDG.E.CONSTANT R26, desc[UR12][R90.64+0x70] ;  /* 0x0000700c5a1a7981 */ /* 0x001f68000c1e9900 */
[----:B------:R-:W5:Y:S04]  /*1820*/  LDG.E.CONSTANT R27, desc[UR12][R90.64+0x74] ;  /* 0x0000740c5a1b7981 */ /* 0x000f68000c1e9900 */
[----:B-1----:R-:W5:Y:S04]  /*1830*/  LDG.E.CONSTANT R28, desc[UR12][R90.64+0x90] ;  /* 0x0000900c5a1c7981 */ /* 0x002f68000c1e9900 */
[----:B------:R-:W5:Y:S04]  /*1840*/  LDG.E.CONSTANT R29, desc[UR12][R90.64+0x94] ;  /* 0x0000940c5a1d7981 */ /* 0x000f68000c1e9900 */
[----:B------:R-:W5:Y:S04]  /*1850*/  LDG.E.CONSTANT R30, desc[UR12][R90.64+0x98] ;  /* 0x0000980c5a1e7981 */ /* 0x000f68000c1e9900 */
[----:B------:R-:W5:Y:S04]  /*1860*/  LDG.E.CONSTANT R31, desc[UR12][R90.64+0xb4] ;  /* 0x0000b40c5a1f7981 */ /* 0x000f68000c1e9900 */
[----:B------:R-:W5:Y:S04]  /*1870*/  LDG.E.CONSTANT R32, desc[UR12][R90.64+0xb8] ;  /* 0x0000b80c5a207981 */ /* 0x000f68000c1e9900 */
[----:B------:R-:W5:Y:S04]  /*1880*/  LDG.E.CONSTANT R33, desc[UR12][R90.64+0xbc] ;  /* 0x0000bc0c5a217981 */ /* 0x000f68000c1e9900 */
[----:B------:R-:W5:Y:S04]  /*1890*/  LDG.E.CONSTANT R34, desc[UR12][R90.64+0xd8] ;  /* 0x0000d80c5a227981 */ /* 0x000f68000c1e9900 */
[----:B------:R-:W5:Y:S04]  /*18a0*/  LDG.E.CONSTANT R35, desc[UR12][R90.64+0xdc] ;  /* 0x0000dc0c5a237981 */ /* 0x000f68000c1e9900 */
[----:B---3--:R0:W-:Y:S04]  /*18b0*/  STS [R37+0x188], R18 ;  /* 0x0001881225007388 */ /* 0x0081e80000000800 */
[----:B--2---:R-:W-:Y:S04]  /*18c0*/  STS [R37+0x18c], R20 ;  /* 0x00018c1425007388 */ /* 0x004fe80000000800 */
[----:B----4-:R-:W-:Y:S04]  /*18d0*/  STS [R37+0x190], R22 ;  /* 0x0001901625007388 */ /* 0x010fe80000000800 */
[----:B-----5:R1:W-:Y:S04]  /*18e0*/  STS [R37+0x1a0], R19 ;  /* 0x0001a01325007388 */ /* 0x0203e80000000800 */
[----:B------:R2:W-:Y:S04]  /*18f0*/  STS [R37+0x1a4], R21 ;  /* 0x0001a41525007388 */ /* 0x0005e80000000800 */
[----:B------:R3:W-:Y:S04]  /*1900*/  STS [R37+0x1a8], R23 ;  /* 0x0001a81725007388 */ /* 0x0007e80000000800 */
[----:B------:R-:W-:Y:S04]  /*1910*/  STS [R37+0x1ac], R25 ;  /* 0x0001ac1925007388 */ /* 0x000fe80000000800 */
[----:B------:R4:W-:Y:S04]  /*1920*/  STS [R37+0x1b4], R24 ;  /* 0x0001b41825007388 */ /* 0x0009e80000000800 */
[----:B0-----:R-:W5:Y:S04]  /*1930*/  LDG.E.CONSTANT R18, desc[UR12][R90.64+0x8] ;  /* 0x0000080c5a127981 */ /* 0x001f68000c1e9900 */
[----:B-1----:R-:W5:Y:S04]  /*1940*/  LDG.E.CONSTANT R19, desc[UR12][R90.64+0x24] ;  /* 0x0000240c5a137981 */ /* 0x002f68000c1e9900 */
[----:B------:R-:W5:Y:S04]  /*1950*/  LDG.E.CONSTANT R20, desc[UR12][R90.64+0x28] ;  /* 0x0000280c5a147981 */ /* 0x000f68000c1e9900 */
[----:B--2---:R-:W2:Y:S04]  /*1960*/  LDG.E.CONSTANT R21, desc[UR12][R90.64+0x2c] ;  /* 0x00002c0c5a157981 */ /* 0x004ea8000c1e9900 */
[----:B------:R-:W2:Y:S04]  /*1970*/  LDG.E.CONSTANT R22, desc[UR12][R90.64+0x48] ;  /* 0x0000480c5a167981 */ /* 0x000ea8000c1e9900 */
[----:B---3--:R-:W2:Y:S04]  /*1980*/  LDG.E.CONSTANT R23, desc[UR12][R90.64+0x4c] ;  /* 0x00004c0c5a177981 */ /* 0x008ea8000c1e9900 */
[----:B----4-:R-:W3:Y:S04]  /*1990*/  LDG.E.CONSTANT R24, desc[UR12][R90.64+0x50] ;  /* 0x0000500c5a187981 */ /* 0x010ee8000c1e9900 */
[----:B------:R-:W3:Y:S01]  /*19a0*/  LDG.E.CONSTANT R25, desc[UR12][R90.64+0x6c] ;  /* 0x00006c0c5a197981 */ /* 0x000ee2000c1e9900 */
[----:B------:R-:W-:-:S04]  /*19b0*/  UIADD3 UR6, UPT, UPT, UR6, 0xf00, URZ ;  /* 0x00000f0006067890 */ /* 0x000fc8000fffe0ff */
[----:B------:R-:W-:Y:S01]  /*19c0*/  ULEA UR6, UR7, UR6, 0x18 ;  /* 0x0000000607067291 */ /* 0x000fe2000f8ec0ff */
[----:B------:R0:W-:Y:S02]  /*19d0*/  STS [R37+0x19c], R88 ;  /* 0x00019c5825007388 */ /* 0x0001e40000000800 */
[----:B0-----:R-:W-:Y:S02]  /*19e0*/  IMAD R88, R36, 0x30, RZ ;  /* 0x0000003024587824 */ /* 0x001fe400078e02ff */
[----:B------:R-:W-:Y:S03]  /*19f0*/  STS [R37+0x180], R43 ;  /* 0x0001802b25007388 */ /* 0x000fe60000000800 */
[----:B------:R-:W-:Y:S01]  /*1a00*/  LEA R88, R88, UR6, 0x2 ;  /* 0x0000000658587c11 */ /* 0x000fe2000f8e10ff */
[----:B------:R-:W-:Y:S04]  /*1a10*/  STS [R37+0x184], R89 ;  /* 0x0001845925007388 */ /* 0x000fe80000000800 */
[----:B------:R-:W-:Y:S04]  /*1a20*/  STS [R37+0x1c4], R42 ;  /* 0x0001c42a25007388 */ /* 0x000fe80000000800 */
[----:B------:R-:W-:Y:S04]  /*1a30*/  STS [R37+0x1c8], R92 ;  /* 0x0001c85c25007388 */ /* 0x000fe80000000800 */
[----:B------:R-:W-:Y:S04]  /*1a40*/  STS [R37+0x1cc], R39 ;  /* 0x0001cc2725007388 */ /* 0x000fe80000000800 */
[----:B------:R-:W-:Y:S04]  /*1a50*/  STS [R37+0x1d0], R41 ;  /* 0x0001d02925007388 */ /* 0x000fe80000000800 */
[----:B------:R0:W-:Y:S04]  /*1a60*/  STS [R37+0x1d4], R38 ;  /* 0x0001d42625007388 */ /* 0x0001e80000000800 */
[----:B------:R1:W-:Y:S04]  /*1a70*/  STS [R37+0x1d8], R40 ;  /* 0x0001d82825007388 */ /* 0x0003e80000000800 */
[----:B------:R-:W4:Y:S04]  /*1a80*/  LDG.E.CONSTANT R36, desc[UR12][R90.64+0x1d8] ;  /* 0x0001d80c5a247981 */ /* 0x000f28000c1e9900 */
[----:B0-----:R-:W4:Y:S04]  /*1a90*/  LDG.E.CONSTANT R38, desc[UR12][R90.64+0x1f8] ;  /* 0x0001f80c5a267981 */ /* 0x001f28000c1e9900 */
[----:B-1----:R-:W4:Y:S04]  /*1aa0*/  LDG.E.CONSTANT R37, desc[UR12][R90.64+0x1dc] ;  /* 0x0001dc0c5a257981 */ /* 0x002f28000c1e9900 */
[----:B------:R-:W4:Y:S04]  /*1ab0*/  LDG.E.CONSTANT R39, desc[UR12][R90.64+0x1fc] ;  /* 0x0001fc0c5a277981 */ /* 0x000f28000c1e9900 */
[----:B------:R-:W4:Y:S04]  /*1ac0*/  LDG.E.CONSTANT R40, desc[UR12][R90.64+0x200] ;  /* 0x0002000c5a287981 */ /* 0x000f28000c1e9900 */
[----:B------:R-:W4:Y:S04]  /*1ad0*/  LDG.E.CONSTANT R41, desc[UR12][R90.64+0x21c] ;  /* 0x00021c0c5a297981 */ /* 0x000f28000c1e9900 */
[----:B------:R-:W4:Y:S04]  /*1ae0*/  LDG.E.CONSTANT R42, desc[UR12][R90.64+0x220] ;  /* 0x0002200c5a2a7981 */ /* 0x000f28000c1e9900 */
[----:B------:R-:W4:Y:S04]  /*1af0*/  LDG.E.CONSTANT R43, desc[UR12][R90.64+0x224] ;  /* 0x0002240c5a2b7981 */ /* 0x000f28000c1e9900 */
[----:B------:R0:W-:Y:S04]  /*1b00*/  STS.128 [R88+0x30], R28 ;  /* 0x0000301c58007388 */ /* 0x0001e80000000c00 */
[----:B------:R1:W-:Y:S04]  /*1b10*/  STS.128 [R88+0x40], R32 ;  /* 0x0000402058007388 */ /* 0x0003e80000000c00 */
[----:B0-----:R-:W4:Y:S04]  /*1b20*/  LDG.E.CONSTANT R28, desc[UR12][R90.64+0x170] ;  /* 0x0001700c5a1c7981 */ /* 0x001f28000c1e9900 */
[----:B------:R-:W4:Y:S04]  /*1b30*/  LDG.E.CONSTANT R29, desc[UR12][R90.64+0x18c] ;  /* 0x00018c0c5a1d7981 */ /* 0x000f28000c1e9900 */
[----:B------:R-:W4:Y:S04]  /*1b40*/  LDG.E.CONSTANT R30, desc[UR12][R90.64+0x190] ;  /* 0x0001900c5a1e7981 */ /* 0x000f28000c1e9900 */
[----:B------:R-:W4:Y:S04]  /*1b50*/  LDG.E.CONSTANT R31, desc[UR12][R90.64+0x194] ;  /* 0x0001940c5a1f7981 */ /* 0x000f28000c1e9900 */
[----:B-1----:R-:W4:Y:S04]  /*1b60*/  LDG.E.CONSTANT R32, desc[UR12][R90.64+0x1b0] ;  /* 0x0001b00c5a207981 */ /* 0x002f28000c1e9900 */
[----:B------:R-:W4:Y:S04]  /*1b70*/  LDG.E.CONSTANT R33, desc[UR12][R90.64+0x1b4] ;  /* 0x0001b40c5a217981 */ /* 0x000f28000c1e9900 */
[----:B------:R-:W4:Y:S04]  /*1b80*/  LDG.E.CONSTANT R34, desc[UR12][R90.64+0x1b8] ;  /* 0x0001b80c5a227981 */ /* 0x000f28000c1e9900 */
[----:B------:R-:W4:Y:S04]  /*1b90*/  LDG.E.CONSTANT R35, desc[UR12][R90.64+0x1d4] ;  /* 0x0001d40c5a237981 */ /* 0x000f28000c1e9900 */
[----:B-----5:R0:W-:Y:S04]  /*1ba0*/  STS.128 [R88], R16 ;  /* 0x0000001058007388 */ /* 0x0201e80000000c00 */
[----:B--2---:R1:W-:Y:S04]  /*1bb0*/  STS.128 [R88+0x10], R20 ;  /* 0x0000101458007388 */ /* 0x0043e80000000c00 */
[----:B0-----:R-:W2:Y:S04]  /*1bc0*/  LDG.E.CONSTANT R16, desc[UR12][R90.64+0xe0] ;  /* 0x0000e00c5a107981 */ /* 0x001ea8000c1e9900 */
[----:B---3--:R0:W-:Y:S04]  /*1bd0*/  STS.128 [R88+0x20], R24 ;  /* 0x0000201858007388 */ /* 0x0081e80000000c00 */
[----:B------:R-:W2:Y:S04]  /*1be0*/  LDG.E.CONSTANT R17, desc[UR12][R90.64+0xfc] ;  /* 0x0000fc0c5a117981 */ /* 0x000ea8000c1e9900 */
[----:B------:R-:W2:Y:S04]  /*1bf0*/  LDG.E.CONSTANT R18, desc[UR12][R90.64+0x100] ;  /* 0x0001000c5a127981 */ /* 0x000ea8000c1e9900 */
[----:B------:R-:W2:Y:S04]  /*1c00*/  LDG.E.CONSTANT R19, desc[UR12][R90.64+0x104] ;  /* 0x0001040c5a137981 */ /* 0x000ea8000c1e9900 */
[----:B-1----:R-:W3:Y:S04]  /*1c10*/  LDG.E.CONSTANT R20, desc[UR12][R90.64+0x120] ;  /* 0x0001200c5a147981 */ /* 0x002ee8000c1e9900 */
[----:B------:R-:W3:Y:S04]  /*1c20*/  LDG.E.CONSTANT R21, desc[UR12][R90.64+0x124] ;  /* 0x0001240c5a157981 */ /* 0x000ee8000c1e9900 */
[----:B------:R-:W3:Y:S04]  /*1c30*/  LDG.E.CONSTANT R22, desc[UR12][R90.64+0x128] ;  /* 0x0001280c5a167981 */ /* 0x000ee8000c1e9900 */
[----:B------:R-:W3:Y:S04]  /*1c40*/  LDG.E.CONSTANT R23, desc[UR12][R90.64+0x144] ;  /* 0x0001440c5a177981 */ /* 0x000ee8000c1e9900 */
[----:B0-----:R-:W5:Y:S04]  /*1c50*/  LDG.E.CONSTANT R24, desc[UR12][R90.64+0x148] ;  /* 0x0001480c5a187981 */ /* 0x001f68000c1e9900 */
[----:B------:R-:W5:Y:S04]  /*1c60*/  LDG.E.CONSTANT R25, desc[UR12][R90.64+0x14c] ;  /* 0x00014c0c5a197981 */ /* 0x000f68000c1e9900 */
[----:B------:R-:W5:Y:S04]  /*1c70*/  LDG.E.CONSTANT R26, desc[UR12][R90.64+0x168] ;  /* 0x0001680c5a1a7981 */ /* 0x000f68000c1e9900 */
[----:B------:R-:W5:Y:S01]  /*1c80*/  LDG.E.CONSTANT R27, desc[UR12][R90.64+0x16c] ;  /* 0x00016c0c5a1b7981 */ /* 0x000f62000c1e9900 */
[----:B------:R-:W-:Y:S01]  /*1c90*/  HFMA2 R92, -RZ, RZ, 0, 1.1444091796875e-05 ;  /* 0x000000c0ff5c7431 */ /* 0x000fe200000001ff */
[----:B------:R-:W-:-:S05]  /*1ca0*/  MOV R89, 0x78 ;  /* 0x0000007800597802 */ /* 0x000fca0000000f00 */
[----:B------:R-:W-:Y:S02]  /*1cb0*/  IMAD R86, R86, R89, UR10 ;  /* 0x0000000a56567e24 */ /* 0x000fe4000f8e0259 */
[----:B------:R-:W-:Y:S01]  /*1cc0*/  IMAD R87, R87, R92, UR6 ;  /* 0x0000000657577e24 */ /* 0x000fe2000f8e025c */
[----:B------:R-:W-:Y:S01]  /*1cd0*/  UMOV UR6, 0x300 ;  /* 0x0000030000067882 */ /* 0x000fe20000000000 */
[----:B----4-:R-:W-:Y:S04]  /*1ce0*/  STS.128 [R88+0xa0], R36 ;  /* 0x0000a02458007388 */ /* 0x010fe80000000c00 */
[----:B------:R-:W-:Y:S04]  /*1cf0*/  STS.128 [R88+0xb0], R40 ;  /* 0x0000b02858007388 */ /* 0x000fe80000000c00 */
[----:B------:R-:W-:Y:S04]  /*1d00*/  STS.128 [R88+0x80], R28 ;  /* 0x0000801c58007388 */ /* 0x000fe80000000c00 */
[----:B------:R-:W-:Y:S04]  /*1d10*/  STS.128 [R88+0x90], R32 ;  /* 0x0000902058007388 */ /* 0x000fe80000000c00 */
[----:B--2---:R-:W-:Y:S04]  /*1d20*/  STS.128 [R88+0x50], R16 ;  /* 0x0000501058007388 */ /* 0x004fe80000000c00 */
[----:B---3--:R0:W-:Y:S04]  /*1d30*/  STS.128 [R88+0x60], R20 ;  /* 0x0000601458007388 */ /* 0x0081e80000000c00 */
[----:B-----5:R1:W-:Y:S01]  /*1d40*/  STS.128 [R88+0x70], R24 ;  /* 0x0000701858007388 */ /* 0x0203e20000000c00 */
[----:B0-----:R-:W-:-:S02]  /*1d50*/  IADD3 R21, PT, PT, R86, 0x3c, RZ ;  /* 0x0000003c56157810 */ /* 0x001fc40007ffe0ff */
[----:B------:R-:W-:Y:S01]  /*1d60*/  IADD3 R20, PT, PT, R87, 0x308, RZ ;  /* 0x0000030857147810 */ /* 0x000fe20007ffe0ff */
[----:B------:R-:W-:Y:S06]  /*1d70*/  BAR.SYNC.DEFER_BLOCKING 0x0 ;  /* 0x0000000000007b1d */ /* 0x000fec0000010000 */
.L_x_0:
[----:B-1----:R-:W-:Y:S01]  /*1d80*/  LDS R88, [R21+-0x3c] ;  /* 0xffffc40015587984 */ /* 0x002fe20000000800 */
[----:B------:R-:W-:-:S03]  /*1d90*/  UIADD3 UR6, UPT, UPT, UR6, 0xc, URZ ;  /* 0x0000000c06067890 */ /* 0x000fc6000fffe0ff */
[----:B------:R-:W0:Y:S01]  /*1da0*/  LDS R89, [R20+-0x308] ;  /* 0xfffcf80014597984 */ /* 0x000e220000000800 */
[----:B------:R-:W-:-:S03]  /*1db0*/  UISETP.NE.AND UP0, UPT, UR6, 0x3c0, UPT ;  /* 0x000003c00600788c */ /* 0x000fc6000bf05270 */
[----:B------:R-:W1:Y:S04]  /*1dc0*/  LDS R18, [R21+-0x34] ;  /* 0xffffcc0015127984 */ /* 0x000e680000000800 */
[----:B------:R-:W2:Y:S04]  /*1dd0*/  LDS R87, [R21+-0x2c] ;  /* 0xffffd40015577984 */ /* 0x000ea80000000800 */
[----:B------:R-:W3:Y:S04]  /*1de0*/  LDS R86, [R21+-0x24] ;  /* 0xffffdc0015567984 */ /* 0x000ee80000000800 */
[----:B------:R-:W4:Y:S04]  /*1df0*/  LDS R43, [R21+-0x1c] ;  /* 0xffffe400152b7984 */ /* 0x000f280000000800 */
[----:B------:R-:W5:Y:S04]  /*1e00*/  LDS R42, [R21+-0x14] ;  /* 0xffffec00152a7984 */ /* 0x000f680000000800 */
[----:B------:R-:W5:Y:S04]  /*1e10*/  LDS R41, [R21+-0xc] ;  /* 0xfffff40015297984 */ /* 0x000f680000000800 */
[----:B------:R-:W5:Y:S04]  /*1e20*/  LDS R40, [R21+-0x4] ;  /* 0xfffffc0015287984 */ /* 0x000f680000000800 */
[----:B------:R-:W5:Y:S04]  /*1e30*/  LDS R39, [R21+0x4] ;  /* 0x0000040015277984 */ /* 0x000f680000000800 */
[----:B------:R-:W5:Y:S04]  /*1e40*/  LDS R19, [R21+0xc] ;  /* 0x00000c0015137984 */ /* 0x000f680000000800 */
[----:B------:R-:W5:Y:S01]  /*1e50*/  LDS R38, [R21+0x14] ;  /* 0x0000140015267984 */ /* 0x000f620000000800 */
[----:B0-----:R-:W-:-:S03]  /*1e60*/  FFMA R44, R88, R89, R44 ;  /* 0x00000059582c7223 */ /* 0x001fc6000000002c */
[----:B------:R-:W0:Y:S01]  /*1e70*/  LDS R37, [R21+0x1c] ;  /* 0x00001c0015257984 */ /* 0x000e220000000800 */
[----:B-1----:R-:W-:-:S03]  /*1e80*/  FFMA R14, R18, R89, R14 ;  /* 0x00000059120e7223 */ /* 0x002fc6000000000e */
[----:B------:R-:W1:Y:S01]  /*1e90*/  LDS R36, [R21+0x24] ;  /* 0x0000240015247984 */ /* 0x000e620000000800 */
[----:B--2---:R-:W-:-:S03]  /*1ea0*/  FFMA R12, R87, R89, R12 ;  /* 0x00000059570c7223 */ /* 0x004fc6000000000c */
[----:B------:R-:W2:Y:S01]  /*1eb0*/  LDS R35, [R21+0x2c] ;  /* 0x00002c0015237984 */ /* 0x000ea20000000800 */
[----:B---3--:R-:W-:-:S03]  /*1ec0*/  FFMA R10, R86, R89, R10 ;  /* 0x00000059560a7223 */ /* 0x008fc6000000000a */
[----:B------:R-:W3:Y:S01]  /*1ed0*/  LDS R16, [R21+-0x38] ;  /* 0xffffc80015107984 */ /* 0x000ee20000000800 */
[----:B----4-:R-:W-:-:S03]  /*1ee0*/  FFMA R8, R43, R89, R8 ;  /* 0x000000592b087223 */ /* 0x010fc60000000008 */
[----:B------:R-:W4:Y:S01]  /*1ef0*/  LDS R34, [R21+-0x30] ;  /* 0xffffd00015227984 */ /* 0x000f220000000800 */
[----:B-----5:R-:W-:-:S03]  /*1f00*/  FFMA R6, R42, R89, R6 ;  /* 0x000000592a067223 */ /* 0x020fc60000000006 */
[----:B------:R-:W5:Y:S01]  /*1f10*/  LDS R33, [R21+-0x28] ;  /* 0xffffd80015217984 */ /* 0x000f620000000800 */
[----:B------:R-:W-:-:S03]  /*1f20*/  FFMA R4, R41, R89, R4 ;  /* 0x0000005929047223 */ /* 0x000fc60000000004 */
        /* <DEDUP_REMOVED lines=8> */
[----:B------:R-:W5:Y:S01]  /*1fb0*/  LDS R28, [R21] ;  /* 0x00000000151c7984 */ /* 0x000f620000000800 */
[----:B0-----:R-:W-:-:S03]  /*1fc0*/  FFMA R80, R37, R89, R80 ;  /* 0x0000005925507223 */ /* 0x001fc60000000050 */
[----:B------:R-:W0:Y:S01]  /*1fd0*/  LDS R27, [R21+0x8] ;  /* 0x00000800151b7984 */ /* 0x000e220000000800 */
[----:B-1----:R-:W-:-:S03]  /*1fe0*/  FFMA R82, R36, R89, R82 ;  /* 0x0000005924527223 */ /* 0x002fc60000000052 */
[----:B------:R-:W1:Y:S01]  /*1ff0*/  LDS R26, [R21+0x10] ;  /* 0x00001000151a7984 */ /* 0x000e620000000800 */
[----:B--2---:R-:W-:-:S03]  /*2000*/  FFMA R84, R35, R89, R84 ;  /* 0x0000005923547223 */ /* 0x004fc60000000054 */
[----:B------:R-:W2:Y:S01]  /*2010*/  LDS R25, [R21+0x18] ;  /* 0x0000180015197984 */ /* 0x000ea20000000800 */
[----:B---3--:R-:W-:-:S03]  /*2020*/  FFMA R15, R16, R89, R15 ;  /* 0x00000059100f7223 */ /* 0x008fc6000000000f */
[----:B------:R-:W3:Y:S01]  /*2030*/  LDS R24, [R21+0x20] ;  /* 0x0000200015187984 */ /* 0x000ee20000000800 */
[----:B----4-:R-:W-:-:S03]  /*2040*/  FFMA R13, R34, R89, R13 ;  /* 0x00000059220d7223 */ /* 0x010fc6000000000d */
[----:B------:R-:W4:Y:S01]  /*2050*/  LDS R23, [R21+0x28] ;  /* 0x0000280015177984 */ /* 0x000f220000000800 */
[----:B-----5:R-:W-:-:S03]  /*2060*/  FFMA R11, R33, R89, R11 ;  /* 0x00000059210b7223 */ /* 0x020fc6000000000b */
[----:B------:R-:W5:Y:S01]  /*2070*/  LDS R22, [R21+0x30] ;  /* 0x0000300015167984 */ /* 0x000f620000000800 */
[----:B------:R-:W-:-:S03]  /*2080*/  FFMA R9, R32, R89, R9 ;  /* 0x0000005920097223 */ /* 0x000fc60000000009 */
[----:B------:R-:W5:Y:S01]  /*2090*/  LDS R17, [R20+-0x8] ;  /* 0xfffff80014117984 */ /* 0x000f620000000800 */
[-C--:B------:R-:W-:Y:S01]  /*20a0*/  FFMA R7, R31, R89.reuse, R7 ;  /* 0x000000591f077223 */ /* 0x080fe20000000007 */
[-C--:B------:R-:W-:Y:S01]  /*20b0*/  FFMA R5, R30, R89.reuse, R5 ;  /* 0x000000591e057223 */ /* 0x080fe20000000005 */
[-C--:B------:R-:W-:Y:S01]  /*20c0*/  FFMA R3, R29, R89.reuse, R3 ;  /* 0x000000591d037223 */ /* 0x080fe20000000003 */
[-C--:B------:R-:W-:Y:S01]  /*20d0*/  FFMA R0, R28, R89.reuse, R0 ;  /* 0x000000591c007223 */ /* 0x080fe20000000000 */
[-C--:B0-----:R-:W-:Y:S01]  /*20e0*/  FFMA R75, R27, R89.reuse, R75 ;  /* 0x000000591b4b7223 */ /* 0x081fe2000000004b */
[-C--:B-1----:R-:W-:Y:S01]  /*20f0*/  FFMA R77, R26, R89.reuse, R77 ;  /* 0x000000591a4d7223 */ /* 0x082fe2000000004d */
[-C--:B--2---:R-:W-:Y:S01]  /*2100*/  FFMA R79, R25, R89.reuse, R79 ;  /* 0x00000059194f7223 */ /* 0x084fe2000000004f */
[-C--:B---3--:R-:W-:Y:S01]  /*2110*/  FFMA R81, R24, R89.reuse, R81 ;  /* 0x0000005918517223 */ /* 0x088fe20000000051 */
[-C--:B----4-:R-:W-:Y:S01]  /*2120*/  FFMA R83, R23, R89.reuse, R83 ;  /* 0x0000005917537223 */ /* 0x090fe20000000053 */
[----:B-----5:R-:W-:Y:S01]  /*2130*/  FFMA R85, R22, R89, R85 ;  /* 0x0000005916557223 */ /* 0x020fe20000000055 */
[-C--:B------:R-:W-:Y:S01]  /*2140*/  FFMA R45, R88, R17.reuse, R45 ;  /* 0x00000011582d7223 */ /* 0x080fe2000000002d */
        /* <DEDUP_REMOVED lines=26> */
[----:B------:R-:W-:Y:S01]  /*22f0*/  FFMA R90, R22, R17, R72 ;  /* 0x00000011165a7223 */ /* 0x000fe20000000048 */
[----:B------:R-:W0:Y:S04]  /*2300*/  LDS R88, [R20+-0x304] ;  /* 0xfffcfc0014587984 */ /* 0x000e280000000800 */
[----:B------:R-:W1:Y:S04]  /*2310*/  LDS R17, [R20+-0x4] ;  /* 0xfffffc0014117984 */ /* 0x000e680000000800 */
[----:B------:R-:W2:Y:S04]  /*2320*/  LDS R71, [R21+0x34] ;  /* 0x0000340015477984 */ /* 0x000ea80000000800 */
[----:B------:R-:W-:Y:S01]  /*2330*/  LDS R72, [R20] ;  /* 0x0000000014487984 */ /* 0x000fe20000000800 */
[-C--:B0-----:R-:W-:Y:S01]  /*2340*/  FFMA R44, R16, R88.reuse, R44 ;  /* 0x00000058102c7223 */ /* 0x081fe2000000002c */
[-C--:B------:R-:W-:Y:S01]  /*2350*/  FFMA R84, R22, R88.reuse, R84 ;  /* 0x0000005816547223 */ /* 0x080fe20000000054 */
[-C--:B------:R-:W-:Y:S01]  /*2360*/  FFMA R14, R34, R88.reuse, R14 ;  /* 0x00000058220e7223 */ /* 0x080fe2000000000e */
[CC--:B------:R-:W-:Y:S01]  /*2370*/  FFMA R12, R33.reuse, R88.reuse, R12 ;  /* 0x00000058210c7223 */ /* 0x0c0fe2000000000c */
[-C--:B-1----:R-:W-:Y:S01]  /*2380*/  FFMA R45, R16, R17.reuse, R45 ;  /* 0x00000011102d7223 */ /* 0x082fe2000000002d */
[-C--:B------:R-:W-:Y:S01]  /*2390*/  FFMA R47, R34, R17.reuse, R47 ;  /* 0x00000011222f7223 */ /* 0x080fe2000000002f */
[----:B------:R-:W0:Y:S01]  /*23a0*/  LDS R16, [R20+-0x300] ;  /* 0xfffd000014107984 */ /* 0x000e220000000800 */
        /* <DEDUP_REMOVED lines=25> */
[----:B--2---:R-:W-:Y:S01]  /*2540*/  FFMA R90, R71, R17, R90 ;  /* 0x00000011475a7223 */ /* 0x004fe2000000005a */
[-C--:B------:R-:W-:Y:S01]  /*2550*/  FFMA R10, R32, R88.reuse, R10 ;  /* 0x00000058200a7223 */ /* 0x080fe2000000000a */
[----:B------:R-:W1:Y:S01]  /*2560*/  LDS R17, [R21+0x38] ;  /* 0x0000380015117984 */ /* 0x000e620000000800 */
        /* <DEDUP_REMOVED lines=22> */
[C---:B------:R-:W-:Y:S01]  /*26d0*/  FFMA R85, R71.reuse, R88, R85 ;  /* 0x0000005847557223 */ /* 0x040fe20000000055 */
[----:B0-----:R-:W-:Y:S01]  /*26e0*/  FFMA R84, R71, R16, R84 ;  /* 0x0000001047547223 */ /* 0x001fe20000000054 */
        /* <DEDUP_REMOVED lines=53> */
[C---:B-1----:R-:W-:Y:S01]  /*2a40*/  FFMA R85, R17.reuse, R16, R85 ;  /* 0x0000001011557223 */ /* 0x042fe20000000055 */
[----:B------:R-:W-:Y:S01]  /*2a50*/  FFMA R72, R17, R72, R90 ;  /* 0x0000004811487223 */ /* 0x000fe2000000005a */
[----:B------:R-:W-:-:S02]  /*2a60*/  IADD3 R20, PT, PT, R20, 0xc, RZ ;  /* 0x0000000c14147810 */ /* 0x000fc40007ffe0ff */
[----:B------:R-:W-:Y:S01]  /*2a70*/  IADD3 R21, PT, PT, R21, 0xf0, RZ ;  /* 0x000000f015157810 */ /* 0x000fe20007ffe0ff */
[----:B------:R-:W-:Y:S06]  /*2a80*/  BRA.U UP0, `(.L_x_0) ;  /* 0xfffffff100bc7547 */ /* 0x000fec000b83ffff */
[----:B------:R-:W-:-:S04]  /*2a90*/  UIADD3 UR5, UPT, UPT, UR5, 0x1, URZ ;  /* 0x0000000105057890 */ /* 0x000fc8000fffe0ff */
[----:B------:R-:W-:-:S09]  /*2aa0*/  UISETP.NE.AND UP0, UPT, UR5, 0x3, UPT ;  /* 0x000000030500788c */ /* 0x000fd2000bf05270 */
[----:B------:R-:W-:Y:S05]  /*2ab0*/  BRA.U UP0, `(.L_x_1) ;  /* 0xffffffd500e07547 */ /* 0x000fea000b83ffff */
[----:B------:R-:W-:-:S04]  /*2ac0*/  UIADD3 UR4, UPT, UPT, UR4, 0x1, URZ ;  /* 0x0000000104047890 */ /* 0x000fc8000fffe0ff */
[----:B------:R-:W-:-:S09]  /*2ad0*/  UISETP.NE.AND UP0, UPT, UR4, 0x4, UPT ;  /* 0x000000040400788c */ /* 0x000fd2000bf05270 */
[----:B------:R-:W-:Y:S05]  /*2ae0*/  BRA.U UP0, `(.L_x_2) ;  /* 0xffffffd500d07547 */ /* 0x000fea000b83ffff */
[----:B------:R-:W0:Y:S01]  /*2af0*/  S2R R16, SR_TID.Z ;  /* 0x0000000000107919 */ /* 0x000e220000002300 */
[----:B------:R-:W1:Y:S01]  /*2b00*/  S2UR UR4, SR_CTAID.X ;  /* 0x00000000000479c3 */ /* 0x000e620000002500 */
[----:B------:R-:W-:Y:S01]  /*2b10*/  HFMA2 R20, -RZ, RZ, 0, 1.6689300537109375e-06 ;  /* 0x0000001cff147431 */ /* 0x000fe200000001ff */
[----:B------:R-:W2:Y:S01]  /*2b20*/  S2R R18, SR_TID.Y ;  /* 0x0000000000127919 */ /* 0x000ea20000002200 */
[----:B0-----:R-:W-:-:S05]  /*2b30*/  LEA R73, R73, R16, 0x3 ;  /* 0x0000001049497211 */ /* 0x001fca00078e18ff */
[----:B------:R-:W0:Y:S01]  /*2b40*/  LDC.64 R16, c[0x0][0x390] ;  /* 0x0000e400ff107b82 */ /* 0x000e220000000a00 */
[----:B------:R-:W-:-:S05]  /*2b50*/  IMAD R73, R73, R20, UR8 ;  /* 0x0000000849497e24 */ /* 0x000fca000f8e0214 */
[----:B--2---:R-:W-:-:S04]  /*2b60*/  LEA R73, R73, R18, 0x1 ;  /* 0x0000001249497211 */ /* 0x004fc800078e08ff */
[----:B-1----:R-:W-:-:S05]  /*2b70*/  LEA R19, R73, UR4, 0x1 ;  /* 0x0000000449137c11 */ /* 0x002fca000f8e08ff */
[----:B------:R-:W-:-:S04]  /*2b80*/  IMAD R19, R19, 0x1c, RZ ;  /* 0x0000001c13137824 */ /* 0x000fc800078e02ff */
[----:B0-----:R-:W-:-:S05]  /*2b90*/  IMAD.WIDE.U32 R16, R19, 0x4, R16 ;  /* 0x0000000413107825 */ /* 0x001fca00078e0010 */
[----:B------:R-:W-:Y:S04]  /*2ba0*/  STG.E desc[UR12][R16.64], R44 ;  /* 0x0000002c10007986 */ /* 0x000fe8000c10190c */
        /* <DEDUP_REMOVED lines=54> */
[----:B------:R-:W-:Y:S01]  /*2f10*/  STG.E desc[UR12][R16.64+0xc46c], R72 ;  /* 0x00c46c4810007986 */ /* 0x000fe2000c10190c */
[----:B------:R-:W-:Y:S05]  /*2f20*/  EXIT ;  /* 0x000000000000794d */ /* 0x000fea0003800000 */
.L_x_3:
[----:B------:R-:W-:-:S00]  /*2f30*/  BRA `(.L_x_3) ;  /* 0xfffffffc00fc7947 */ /* 0x000fc0000383ffff */
[----:B------:R-:W-:-:S00]  /*2f40*/  NOP ;  /* 0x0000000000007918 */ /* 0x000fc00000000000 */
        /* <DEDUP_REMOVED lines=11> */
.L_x_4:


//--------------------- .nv.shared.default_function_kernel0 --------------------------
	.section	.nv.shared.default_function_kernel0,"aw",@nobits
	.sectionflags	@""
	.align	4
.nv.shared.default_function_kernel0:
	.zero		6400


//--------------------- .nv.shared.reserved.0     --------------------------
	.section	.nv.shared.reserved.0,"aw",@nobits
	.weak		__nv_reservedSMEM_offset_0_alias
	.size		__nv_reservedSMEM_offset_0_alias, 0, 64
	.other		__nv_reservedSMEM_offset_0_alias,@"STO_CUDA_RESERVED_SHARED STV_DEFAULT"
__nv_reservedSMEM_offset_0_alias:
	.zero		0
	.zero		64


//--------------------- .nv.constant0.default_function_kernel0 --------------------------
	.section	.nv.constant0.default_function_kernel0,"a",@progbits
	.sectionflags	@""
	.align	4
.nv.constant0.default_function_kernel0:
	.zero		920


//--------------------- SYMBOLS --------------------------

	.type		.nv.reservedSmem.offset0,@object
	.size		.nv.reservedSmem.offset0,0x4
	.type		.nv.reservedSmem.cap,@object
	.size		.nv.reservedSmem.cap,0x4
